// auto-generated by cutlass_sweep.gemm — config: {"arch": "sm_100", "cluster_m": 1, "cluster_n": 1, "dtype": "e4m3", "dtype_b": "e4m3", "layout": "nt", "stages": 0, "tile_k": 32, "tile_m": 64, "tile_n": 16}
#include "cutlass/cutlass.h"
#include "cutlass/gemm/collective/collective_builder.hpp"
#include "cutlass/gemm/device/gemm_universal_adapter.h"
#include "cutlass/gemm/kernel/gemm_universal.hpp"
#include "cutlass/epilogue/collective/collective_builder.hpp"

using ElemA = cutlass::float_e4m3_t;
using ElemB = cutlass::float_e4m3_t;
using ElemCD = cutlass::float_e4m3_t;
using Acc  = float;
using TileShape    = cute::Shape<cute::_64, cute::_16, cute::_32>;
using ClusterShape = cute::Shape<cute::_1, cute::_1, cute::_1>;

using CollectiveEpilogue = typename cutlass::epilogue::collective::CollectiveBuilder<
    cutlass::arch::Sm100, cutlass::arch::OpClassTensorOp,
    TileShape, ClusterShape,
    cutlass::epilogue::collective::EpilogueTileAuto,
    Acc, Acc,
    ElemCD, cutlass::layout::RowMajor, 128 / cutlass::sizeof_bits<ElemCD>::value,
    ElemCD, cutlass::layout::RowMajor, 128 / cutlass::sizeof_bits<ElemCD>::value,
    cutlass::epilogue::collective::EpilogueScheduleAuto
  >::CollectiveOp;

using CollectiveMainloop = typename cutlass::gemm::collective::CollectiveBuilder<
    cutlass::arch::Sm100, cutlass::arch::OpClassTensorOp,
    ElemA, cutlass::layout::RowMajor, 128 / cutlass::sizeof_bits<ElemA>::value,
    ElemB, cutlass::layout::ColumnMajor, 128 / cutlass::sizeof_bits<ElemB>::value,
    Acc,
    TileShape, ClusterShape,
    cutlass::gemm::collective::StageCountAutoCarveout<static_cast<int>(sizeof(typename CollectiveEpilogue::SharedStorage))>,
    cutlass::gemm::collective::KernelScheduleAuto
  >::CollectiveOp;

using GemmKernel = cutlass::gemm::kernel::GemmUniversal<
    cute::Shape<int,int,int,int>,
    CollectiveMainloop,
    CollectiveEpilogue
>;
using Gemm = cutlass::gemm::device::GemmUniversalAdapter<GemmKernel>;

// Force the device kernel symbol into the cubin without needing a host main.
auto* _anchor = &cutlass::device_kernel<GemmKernel>;


// ===== COMPILED SASS (sm_100a) =====

	.target	sm_100a

	.elftype	@"ET_EXEC"


//--------------------- .note.nv.tkinfo           --------------------------
	.section	.note.nv.tkinfo,"",@"SHT_NOTE"
	.sectionflags	@"SHF_NOTE_NV_TKINFO"
	.tkinfo
        /*0018*/ 	.word	0x00000002
        /*0030*/ 	.string	""
        /*0030*/ 	.string	"ptxas"
        /*0030*/ 	.string	"Cuda compilation tools, release 13.0, V13.0.88"
        /*0030*/ 	.string	"Build cuda_13.0.r13.0/compiler.36424714_0"
        /*0030*/ 	.string	"-arch sm_100a -m 64 "



//--------------------- .note.nv.cuinfo           --------------------------
	.section	.note.nv.cuinfo,"",@"SHT_NOTE"
	.sectionflags	@"SHF_NOTE_NV_CUINFO"
        /*0018*/ 	.short	0x0002
        /*001a*/ 	.short	0x0064
        /*001c*/ 	.short	0x0082
	.zero		2


//--------------------- .nv.info                  --------------------------
	.section	.nv.info,"",@"SHT_CUDA_INFO"
	.align	4


	//----- nvinfo : EIATTR_REGCOUNT
	.align		4
        /*0000*/ 	.byte	0x04, 0x2f
        /*0002*/ 	.short	(.L_16 - .L_15)
	.align		4
.L_15:
        /*0004*/ 	.word	index@(_ZN7cutlass13device_kernelINS_4gemm6kernel13GemmUniversalIN4cute5tupleIJiiiiEEENS1_10collective13CollectiveMmaINS1_35MainloopSm100TmaUmmaWarpSpecializedILi89ELi2ELi4ENS5_IJNS4_1CILi1EEESB_SB_EEEEENS5_IJNSA_ILi64EEENSA_ILi16EEENSA_ILi32EEEEEENS_12float_e4m3_tENS5_IJlSB_lEEESI_SJ_NS4_8TiledMMAINS4_8MMA_AtomIJNS4_10MMA_TraitsINS4_19SM100_MMA_F8F6F4_SSEJSI_SI_fSE_SF_NS4_17integral_constantINS4_4UMMA5MajorELSQ_0EEESR_NSO_INSP_7ScaleInELSS_0EEEST_EEEEEENS4_6LayoutISC_NS5_IJNSA_ILi0EEESX_SX_EEEEENS5_IJNS4_10UnderscoreES10_S10_EEEEENS4_13SM90_TMA_LOADENS4_14ComposedLayoutINS4_7SwizzleILi1ELi4ELi3EEENS4_18smem_ptr_flag_bitsILi8EEENSW_INS5_IJNSA_ILi8EEESG_EEENS5_IJSG_SB_EEEEEEEvNS4_8identityES13_S1D_vS1E_EENS_8epilogue10collective18CollectiveEpilogueINS1G_23Sm100TmaWarpSpecializedILi1ELi1ELi8ELb0ELb0EEEJSH_NS5_IJNSW_ISE_SB_EENSW_ISF_SB_EEEEESI_SJ_SI_SJ_NS1G_6fusion15FusionCallbacksIS1K_NS1O_17LinearCombinationISI_fSI_fLNS_15FloatRoundStyleE2EEESH_S1N_JEEENS4_5SM1004TMEM4LOAD25SM100_TMEM_LOAD_16dp32b8xES13_NS14_INS15_ILi0ELi4ELi3EEES18_NSW_INS5_IJS19_SF_EEENS5_IJSF_SB_EEEEEEENS4_39AutoVectorizingCopyWithAssumedAlignmentILi128EEENS4_14SM90_TMA_STOREES22_S24_S24_EEEvvEEEEvNT_6ParamsE)
        /*0008*/ 	.word	0x00000038


	//----- nvinfo : EIATTR_FRAME_SIZE
	.align		4
.L_16:
        /*000c*/ 	.byte	0x04, 0x11
        /*000e*/ 	.short	(.L_18 - .L_17)
	.align		4
.L_17:
        /*0010*/ 	.word	index@($__internal_2_$__cuda_sm10x_tcgen05_guardrail_trap_unallocated_columns_being_dealloced)
        /*0014*/ 	.word	0x00000000


	//----- nvinfo : EIATTR_FRAME_SIZE
	.align		4
.L_18:
        /*0018*/ 	.byte	0x04, 0x11
        /*001a*/ 	.short	(.L_20 - .L_19)
	.align		4
.L_19:
        /*001c*/ 	.word	index@($__internal_1_$__cuda_sm10x_tcgen05_guardrail_trap_phase_invalid_during_alloc)
        /*0020*/ 	.word	0x00000000


	//----- nvinfo : EIATTR_FRAME_SIZE
	.align		4
.L_20:
        /*0024*/ 	.byte	0x04, 0x11
        /*0026*/ 	.short	(.L_22 - .L_21)
	.align		4
.L_21:
        /*0028*/ 	.word	index@($__internal_0_$__cuda_sm10x_tcgen05_guardrail_trap_col_being_dealloced_not_returned_by_alloc)
        /*002c*/ 	.word	0x00000000


	//----- nvinfo : EIATTR_FRAME_SIZE
	.align		4
.L_22:
        /*0030*/ 	.byte	0x04, 0x11
        /*0032*/ 	.short	(.L_24 - .L_23)
	.align		4
.L_23:
        /*0034*/ 	.word	index@(_ZN7cutlass13device_kernelINS_4gemm6kernel13GemmUniversalIN4cute5tupleIJiiiiEEENS1_10collective13CollectiveMmaINS1_35MainloopSm100TmaUmmaWarpSpecializedILi89ELi2ELi4ENS5_IJNS4_1CILi1EEESB_SB_EEEEENS5_IJNSA_ILi64EEENSA_ILi16EEENSA_ILi32EEEEEENS_12float_e4m3_tENS5_IJlSB_lEEESI_SJ_NS4_8TiledMMAINS4_8MMA_AtomIJNS4_10MMA_TraitsINS4_19SM100_MMA_F8F6F4_SSEJSI_SI_fSE_SF_NS4_17integral_constantINS4_4UMMA5MajorELSQ_0EEESR_NSO_INSP_7ScaleInELSS_0EEEST_EEEEEENS4_6LayoutISC_NS5_IJNSA_ILi0EEESX_SX_EEEEENS5_IJNS4_10UnderscoreES10_S10_EEEEENS4_13SM90_TMA_LOADENS4_14ComposedLayoutINS4_7SwizzleILi1ELi4ELi3EEENS4_18smem_ptr_flag_bitsILi8EEENSW_INS5_IJNSA_ILi8EEESG_EEENS5_IJSG_SB_EEEEEEEvNS4_8identityES13_S1D_vS1E_EENS_8epilogue10collective18CollectiveEpilogueINS1G_23Sm100TmaWarpSpecializedILi1ELi1ELi8ELb0ELb0EEEJSH_NS5_IJNSW_ISE_SB_EENSW_ISF_SB_EEEEESI_SJ_SI_SJ_NS1G_6fusion15FusionCallbacksIS1K_NS1O_17LinearCombinationISI_fSI_fLNS_15FloatRoundStyleE2EEESH_S1N_JEEENS4_5SM1004TMEM4LOAD25SM100_TMEM_LOAD_16dp32b8xES13_NS14_INS15_ILi0ELi4ELi3EEES18_NSW_INS5_IJS19_SF_EEENS5_IJSF_SB_EEEEEEENS4_39AutoVectorizingCopyWithAssumedAlignmentILi128EEENS4_14SM90_TMA_STOREES22_S24_S24_EEEvvEEEEvNT_6ParamsE)
        /*0038*/ 	.word	0x00000000


	//----- nvinfo : EIATTR_MIN_STACK_SIZE
	.align		4
.L_24:
        /*003c*/ 	.byte	0x04, 0x12
        /*003e*/ 	.short	(.L_26 - .L_25)
	.align		4
.L_25:
        /*0040*/ 	.word	index@(_ZN7cutlass13device_kernelINS_4gemm6kernel13GemmUniversalIN4cute5tupleIJiiiiEEENS1_10collective13CollectiveMmaINS1_35MainloopSm100TmaUmmaWarpSpecializedILi89ELi2ELi4ENS5_IJNS4_1CILi1EEESB_SB_EEEEENS5_IJNSA_ILi64EEENSA_ILi16EEENSA_ILi32EEEEEENS_12float_e4m3_tENS5_IJlSB_lEEESI_SJ_NS4_8TiledMMAINS4_8MMA_AtomIJNS4_10MMA_TraitsINS4_19SM100_MMA_F8F6F4_SSEJSI_SI_fSE_SF_NS4_17integral_constantINS4_4UMMA5MajorELSQ_0EEESR_NSO_INSP_7ScaleInELSS_0EEEST_EEEEEENS4_6LayoutISC_NS5_IJNSA_ILi0EEESX_SX_EEEEENS5_IJNS4_10UnderscoreES10_S10_EEEEENS4_13SM90_TMA_LOADENS4_14ComposedLayoutINS4_7SwizzleILi1ELi4ELi3EEENS4_18smem_ptr_flag_bitsILi8EEENSW_INS5_IJNSA_ILi8EEESG_EEENS5_IJSG_SB_EEEEEEEvNS4_8identityES13_S1D_vS1E_EENS_8epilogue10collective18CollectiveEpilogueINS1G_23Sm100TmaWarpSpecializedILi1ELi1ELi8ELb0ELb0EEEJSH_NS5_IJNSW_ISE_SB_EENSW_ISF_SB_EEEEESI_SJ_SI_SJ_NS1G_6fusion15FusionCallbacksIS1K_NS1O_17LinearCombinationISI_fSI_fLNS_15FloatRoundStyleE2EEESH_S1N_JEEENS4_5SM1004TMEM4LOAD25SM100_TMEM_LOAD_16dp32b8xES13_NS14_INS15_ILi0ELi4ELi3EEES18_NSW_INS5_IJS19_SF_EEENS5_IJSF_SB_EEEEEEENS4_39AutoVectorizingCopyWithAssumedAlignmentILi128EEENS4_14SM90_TMA_STOREES22_S24_S24_EEEvvEEEEvNT_6ParamsE)
        /*0044*/ 	.word	0x00000000
.L_26:


//--------------------- .nv.compat                --------------------------
	.section	.nv.compat,"",@"SHT_CUDA_COMPAT_INFO"
	.align	4
        /*0000*/ 	.byte	0x02, 0x09, 0x01, 0x00, 0x02, 0x02, 0x02, 0x00, 0x02, 0x05, 0x05, 0x00, 0x03, 0x07, 0x01, 0x01
        /*0010*/ 	.byte	0x02, 0x03, 0x01, 0x00, 0x02, 0x06, 0x01, 0x00, 0x04, 0x0b, 0x08, 0x00, 0x09, 0x00, 0x00, 0x00
        /*0020*/ 	.byte	0x00, 0x00, 0x00, 0x00


//--------------------- .nv.info._ZN7cutlass13device_kernelINS_4gemm6kernel13GemmUniversalIN4cute5tupleIJiiiiEEENS1_10collective13CollectiveMmaINS1_35MainloopSm100TmaUmmaWarpSpecializedILi89ELi2ELi4ENS5_IJNS4_1CILi1EEESB_SB_EEEEENS5_IJNSA_ILi64EEENSA_ILi16EEENSA_ILi32EEEEEENS_12float_e4m3_tENS5_IJlSB_lEEESI_SJ_NS4_8TiledMMAINS4_8MMA_AtomIJNS4_10MMA_TraitsINS4_19SM100_MMA_F8F6F4_SSEJSI_SI_fSE_SF_NS4_17integral_constantINS4_4UMMA5MajorELSQ_0EEESR_NSO_INSP_7ScaleInELSS_0EEEST_EEEEEENS4_6LayoutISC_NS5_IJNSA_ILi0EEESX_SX_EEEEENS5_IJNS4_10UnderscoreES10_S10_EEEEENS4_13SM90_TMA_LOADENS4_14ComposedLayoutINS4_7SwizzleILi1ELi4ELi3EEENS4_18smem_ptr_flag_bitsILi8EEENSW_INS5_IJNSA_ILi8EEESG_EEENS5_IJSG_SB_EEEEEEEvNS4_8identityES13_S1D_vS1E_EENS_8epilogue10collective18CollectiveEpilogueINS1G_23Sm100TmaWarpSpecializedILi1ELi1ELi8ELb0ELb0EEEJSH_NS5_IJNSW_ISE_SB_EENSW_ISF_SB_EEEEESI_SJ_SI_SJ_NS1G_6fusion15FusionCallbacksIS1K_NS1O_17LinearCombinationISI_fSI_fLNS_15FloatRoundStyleE2EEESH_S1N_JEEENS4_5SM1004TMEM4LOAD25SM100_TMEM_LOAD_16dp32b8xES13_NS14_INS15_ILi0ELi4ELi3EEES18_NSW_INS5_IJS19_SF_EEENS5_IJSF_SB_EEEEEEENS4_39AutoVectorizingCopyWithAssumedAlignmentILi128EEENS4_14SM90_TMA_STOREES22_S24_S24_EEEvvEEEEvNT_6ParamsE --------------------------
	.section	.nv.info._ZN7cutlass13device_kernelINS_4gemm6kernel13GemmUniversalIN4cute5tupleIJiiiiEEENS1_10collective13CollectiveMmaINS1_35MainloopSm100TmaUmmaWarpSpecializedILi89ELi2ELi4ENS5_IJNS4_1CILi1EEESB_SB_EEEEENS5_IJNSA_ILi64EEENSA_ILi16EEENSA_ILi32EEEEEENS_12float_e4m3_tENS5_IJlSB_lEEESI_SJ_NS4_8TiledMMAINS4_8MMA_AtomIJNS4_10MMA_TraitsINS4_19SM100_MMA_F8F6F4_SSEJSI_SI_fSE_SF_NS4_17integral_constantINS4_4UMMA5MajorELSQ_0EEESR_NSO_INSP_7ScaleInELSS_0EEEST_EEEEEENS4_6LayoutISC_NS5_IJNSA_ILi0EEESX_SX_EEEEENS5_IJNS4_10UnderscoreES10_S10_EEEEENS4_13SM90_TMA_LOADENS4_14ComposedLayoutINS4_7SwizzleILi1ELi4ELi3EEENS4_18smem_ptr_flag_bitsILi8EEENSW_INS5_IJNSA_ILi8EEESG_EEENS5_IJSG_SB_EEEEEEEvNS4_8identityES13_S1D_vS1E_EENS_8epilogue10collective18CollectiveEpilogueINS1G_23Sm100TmaWarpSpecializedILi1ELi1ELi8ELb0ELb0EEEJSH_NS5_IJNSW_ISE_SB_EENSW_ISF_SB_EEEEESI_SJ_SI_SJ_NS1G_6fusion15FusionCallbacksIS1K_NS1O_17LinearCombinationISI_fSI_fLNS_15FloatRoundStyleE2EEESH_S1N_JEEENS4_5SM1004TMEM4LOAD25SM100_TMEM_LOAD_16dp32b8xES13_NS14_INS15_ILi0ELi4ELi3EEES18_NSW_INS5_IJS19_SF_EEENS5_IJSF_SB_EEEEEEENS4_39AutoVectorizingCopyWithAssumedAlignmentILi128EEENS4_14SM90_TMA_STOREES22_S24_S24_EEEvvEEEEvNT_6ParamsE,"",@"SHT_CUDA_INFO"
	.sectionflags	@""
	.align	4


	//----- nvinfo : EIATTR_CUDA_API_VERSION
	.align		4
        /*0000*/ 	.byte	0x04, 0x37
        /*0002*/ 	.short	(.L_28 - .L_27)
.L_27:
        /*0004*/ 	.word	0x00000082


	//----- nvinfo : EIATTR_KPARAM_INFO
	.align		4
.L_28:
        /*0008*/ 	.byte	0x04, 0x17
        /*000a*/ 	.short	(.L_30 - .L_29)
.L_29:
        /*000c*/ 	.word	0x00000000
        /*0010*/ 	.short	0x0000
        /*0012*/ 	.short	0x0000
        /*0014*/ 	.byte	0x00, 0xf0, 0x01, 0x20


	//----- nvinfo : EIATTR_AT_ENTRY_FRAGMENTS
	.align		4
.L_30:
        /*0018*/ 	.byte	0x04, 0x4f
        /*001a*/ 	.short	(.L_32 - .L_31)


	//   ....[0]....
.L_31:
        /*001c*/ 	.word	0x00000006


	//----- nvinfo : EIATTR_RESERVED_SMEM_USED
	.align		4
.L_32:
        /*0020*/ 	.byte	0x01, 0x41
	.zero		2


	//----- nvinfo : EIATTR_SPARSE_MMA_MASK
	.align		4
        /*0024*/ 	.byte	0x03, 0x50
        /*0026*/ 	.short	0x0000


	//----- nvinfo : EIATTR_TCGEN05_1CTA_USED
	.align		4
        /*0028*/ 	.byte	0x01, 0x51
	.zero		2


	//----- nvinfo : EIATTR_MAXREG_COUNT
	.align		4
        /*002c*/ 	.byte	0x03, 0x1b
        /*002e*/ 	.short	0x00ff


	//----- nvinfo : EIATTR_NUM_BARRIERS
	.align		4
        /*0030*/ 	.byte	0x02, 0x4c
        /*0032*/ 	.byte	0x07
	.zero		1


	//----- nvinfo : EIATTR_EXTERNS
	.align		4
        /*0034*/ 	.byte	0x04, 0x0f
        /*0036*/ 	.short	(.L_34 - .L_33)


	//   ....[0]....
	.align		4
.L_33:
        /*0038*/ 	.word	index@(__assertfail)


	//----- nvinfo : EIATTR_MERCURY_ISA_VERSION
	.align		4
.L_34:
        /*003c*/ 	.byte	0x03, 0x5f
        /*003e*/ 	.short	0x0101


	//----- nvinfo : EIATTR_INT_WARP_WIDE_INSTR_OFFSETS
	.align		4
        /*0040*/ 	.byte	0x04, 0x31
        /*0042*/ 	.short	(.L_36 - .L_35)


	//   ....[0]....
.L_35:
        /*0044*/ 	.word	0x00002860


	//   ....[1]....
        /*0048*/ 	.word	0x00004230


	//   ....[2]....
        /*004c*/ 	.word	0x00004250


	//   ....[3]....
        /*0050*/ 	.word	0x00004280


	//   ....[4]....
        /*0054*/ 	.word	0x00004ca0


	//   ....[5]....
        /*0058*/ 	.word	0x00004d90


	//----- nvinfo : EIATTR_COOP_GROUP_MASK_REGIDS
	.align		4
.L_36:
        /*005c*/ 	.byte	0x04, 0x29
        /*005e*/ 	.short	(.L_38 - .L_37)


	//   ....[0]....
.L_37:
        /*0060*/ 	.word	0xffffffff


	//   ....[1]....
        /*0064*/ 	.word	0xffffffff


	//   ....[2]....
        /*0068*/ 	.word	0xffffffff


	//   ....[3]....
        /*006c*/ 	.word	0xffffffff


	//   ....[4]....
        /*0070*/ 	.word	0xffffffff


	//   ....[5]....
        /*0074*/ 	.word	0xffffffff


	//   ....[6]....
        /*0078*/ 	.word	0xffffffff


	//   ....[7]....
        /*007c*/ 	.word	0xffffffff


	//   ....[8]....
        /*0080*/ 	.word	0xffffffff


	//   ....[9]....
        /*0084*/ 	.word	0xffffffff


	//   ....[10]....
        /*0088*/ 	.word	0xffffffff


	//   ....[11]....
        /*008c*/ 	.word	0xffffffff


	//   ....[12]....
        /*0090*/ 	.word	0xffffffff


	//----- nvinfo : EIATTR_COOP_GROUP_INSTR_OFFSETS
	.align		4
.L_38:
        /*0094*/ 	.byte	0x04, 0x28
        /*0096*/ 	.short	(.L_40 - .L_39)


	//   ....[0]....
.L_39:
        /*0098*/ 	.word	0x00000090


	//   ....[1]....
        /*009c*/ 	.word	0x000004c0


	//   ....[2]....
        /*00a0*/ 	.word	0x00001100


	//   ....[3]....
        /*00a4*/ 	.word	0x00001240


	//   ....[4]....
        /*00a8*/ 	.word	0x00001340


	//   ....[5]....
        /*00ac*/ 	.word	0x000014b0


	//   ....[6]....
        /*00b0*/ 	.word	0x00001650


	//   ....[7]....
        /*00b4*/ 	.word	0x00002740


	//   ....[8]....
        /*00b8*/ 	.word	0x00003590


	//   ....[9]....
        /*00bc*/ 	.word	0x000037a0


	//   ....[10]....
        /*00c0*/ 	.word	0x000037d0


	//   ....[11]....
        /*00c4*/ 	.word	0x00004110


	//   ....[12]....
        /*00c8*/ 	.word	0x00004340


	//----- nvinfo : EIATTR_VRC_CTA_INIT_COUNT
	.align		4
.L_40:
        /*00cc*/ 	.byte	0x02, 0x4a
        /*00ce*/ 	.byte	0x80
	.zero		1


	//----- nvinfo : EIATTR_SYSCALL_OFFSETS
	.align		4
        /*00d0*/ 	.byte	0x04, 0x46
        /*00d2*/ 	.short	(.L_42 - .L_41)


	//   ....[0]....
.L_41:
        /*00d4*/ 	.word	0x00005d20


	//----- nvinfo : EIATTR_MBARRIER_INSTR_OFFSETS
	.align		4
.L_42:
        /*00d8*/ 	.byte	0x04, 0x39
        /*00da*/ 	.short	(.L_44 - .L_43)


	//   ....[0]....
.L_43:
        /*00dc*/ 	.word	0x000005c0
        /*00e0*/ 	.word	0x000000ff
        /*00e4*/ 	.word	0x00000000
        /*00e8*/ 	.short	0x0100
        /*00ea*/ 	.byte	0x05
	.zero		1


	//   ....[1]....
        /*00ec*/ 	.word	0x000005d0
        /*00f0*/ 	.word	0x000000ff
        /*00f4*/ 	.word	0x000002c8
        /*00f8*/ 	.short	0x0100
        /*00fa*/ 	.byte	0x05
	.zero		1


	//   ....[2]....
        /*00fc*/ 	.word	0x000005e0
        /*0100*/ 	.word	0x000000ff
        /*0104*/ 	.word	0x00000008
        /*0108*/ 	.short	0x0100
        /*010a*/ 	.byte	0x05
	.zero		1


	//   ....[3]....
        /*010c*/ 	.word	0x000005f0
        /*0110*/ 	.word	0x000000ff
        /*0114*/ 	.word	0x000002d0
        /*0118*/ 	.short	0x0100
        /*011a*/ 	.byte	0x05
	.zero		1


	//   ....[4]....
        /*011c*/ 	.word	0x00000600
        /*0120*/ 	.word	0x000000ff
        /*0124*/ 	.word	0x00000010
        /*0128*/ 	.short	0x0100
        /*012a*/ 	.byte	0x05
	.zero		1


	//   ....[5]....
        /*012c*/ 	.word	0x00000610
        /*0130*/ 	.word	0x000000ff
        /*0134*/ 	.word	0x000002d8
        /*0138*/ 	.short	0x0100
        /*013a*/ 	.byte	0x05
	.zero		1


	//   ....[6]....
        /*013c*/ 	.word	0x00000620
        /*0140*/ 	.word	0x000000ff
        /*0144*/ 	.word	0x00000018
        /*0148*/ 	.short	0x0100
        /*014a*/ 	.byte	0x05
	.zero		1


	//   ....[7]....
        /*014c*/ 	.word	0x00000630
        /*0150*/ 	.word	0x000000ff
        /*0154*/ 	.word	0x000002e0
        /*0158*/ 	.short	0x0100
        /*015a*/ 	.byte	0x05
	.zero		1


	//   ....[8]....
        /*015c*/ 	.word	0x00000640
        /*0160*/ 	.word	0x000000ff
        /*0164*/ 	.word	0x00000020
        /*0168*/ 	.short	0x0100
        /*016a*/ 	.byte	0x05
	.zero		1


	//   ....[9]....
        /*016c*/ 	.word	0x00000650
        /*0170*/ 	.word	0x000000ff
        /*0174*/ 	.word	0x000002e8
        /*0178*/ 	.short	0x0100
        /*017a*/ 	.byte	0x05
	.zero		1


	//   ....[10]....
        /*017c*/ 	.word	0x00000660
        /*0180*/ 	.word	0x000000ff
        /*0184*/ 	.word	0x00000028
        /*0188*/ 	.short	0x0100
        /*018a*/ 	.byte	0x05
	.zero		1


	//   ....[11]....
        /*018c*/ 	.word	0x00000670
        /*0190*/ 	.word	0x000000ff
        /*0194*/ 	.word	0x000002f0
        /*0198*/ 	.short	0x0100
        /*019a*/ 	.byte	0x05
	.zero		1


	//   ....[12]....
        /*019c*/ 	.word	0x00000680
        /*01a0*/ 	.word	0x000000ff
        /*01a4*/ 	.word	0x00000030
        /*01a8*/ 	.short	0x0100
        /*01aa*/ 	.byte	0x05
	.zero		1


	//   ....[13]....
        /*01ac*/ 	.word	0x00000690
        /*01b0*/ 	.word	0x000000ff
        /*01b4*/ 	.word	0x000002f8
        /*01b8*/ 	.short	0x0100
        /*01ba*/ 	.byte	0x05
	.zero		1


	//   ....[14]....
        /*01bc*/ 	.word	0x000006a0
        /*01c0*/ 	.word	0x000000ff
        /*01c4*/ 	.word	0x00000038
        /*01c8*/ 	.short	0x0100
        /*01ca*/ 	.byte	0x05
	.zero		1


	//   ....[15]....
        /*01cc*/ 	.word	0x000006b0
        /*01d0*/ 	.word	0x000000ff
        /*01d4*/ 	.word	0x00000300
        /*01d8*/ 	.short	0x0100
        /*01da*/ 	.byte	0x05
	.zero		1


	//   ....[16]....
        /*01dc*/ 	.word	0x000006c0
        /*01e0*/ 	.word	0x000000ff
        /*01e4*/ 	.word	0x00000040
        /*01e8*/ 	.short	0x0100
        /*01ea*/ 	.byte	0x05
	.zero		1


	//   ....[17]....
        /*01ec*/ 	.word	0x000006d0
        /*01f0*/ 	.word	0x000000ff
        /*01f4*/ 	.word	0x00000308
        /*01f8*/ 	.short	0x0100
        /*01fa*/ 	.byte	0x05
	.zero		1


	//   ....[18]....
        /*01fc*/ 	.word	0x000006e0
        /*0200*/ 	.word	0x000000ff
        /*0204*/ 	.word	0x00000048
        /*0208*/ 	.short	0x0100
        /*020a*/ 	.byte	0x05
	.zero		1


	//   ....[19]....
        /*020c*/ 	.word	0x000006f0
        /*0210*/ 	.word	0x000000ff
        /*0214*/ 	.word	0x00000310
        /*0218*/ 	.short	0x0100
        /*021a*/ 	.byte	0x05
	.zero		1


	//   ....[20]....
        /*021c*/ 	.word	0x00000700
        /*0220*/ 	.word	0x000000ff
        /*0224*/ 	.word	0x00000050
        /*0228*/ 	.short	0x0100
        /*022a*/ 	.byte	0x05
	.zero		1


	//   ....[21]....
        /*022c*/ 	.word	0x00000710
        /*0230*/ 	.word	0x000000ff
        /*0234*/ 	.word	0x00000318
        /*0238*/ 	.short	0x0100
        /*023a*/ 	.byte	0x05
	.zero		1


	//   ....[22]....
        /*023c*/ 	.word	0x00000720
        /*0240*/ 	.word	0x000000ff
        /*0244*/ 	.word	0x00000058
        /*0248*/ 	.short	0x0100
        /*024a*/ 	.byte	0x05
	.zero		1


	//   ....[23]....
        /*024c*/ 	.word	0x00000730
        /*0250*/ 	.word	0x000000ff
        /*0254*/ 	.word	0x00000320
        /*0258*/ 	.short	0x0100
        /*025a*/ 	.byte	0x05
	.zero		1


	//   ....[24]....
        /*025c*/ 	.word	0x00000740
        /*0260*/ 	.word	0x000000ff
        /*0264*/ 	.word	0x00000060
        /*0268*/ 	.short	0x0100
        /*026a*/ 	.byte	0x05
	.zero		1


	//   ....[25]....
        /*026c*/ 	.word	0x00000750
        /*0270*/ 	.word	0x000000ff
        /*0274*/ 	.word	0x00000328
        /*0278*/ 	.short	0x0100
        /*027a*/ 	.byte	0x05
	.zero		1


	//   ....[26]....
        /*027c*/ 	.word	0x00000760
        /*0280*/ 	.word	0x000000ff
        /*0284*/ 	.word	0x00000068
        /*0288*/ 	.short	0x0100
        /*028a*/ 	.byte	0x05
	.zero		1


	//   ....[27]....
        /*028c*/ 	.word	0x00000770
        /*0290*/ 	.word	0x000000ff
        /*0294*/ 	.word	0x00000330
        /*0298*/ 	.short	0x0100
        /*029a*/ 	.byte	0x05
	.zero		1


	//   ....[28]....
        /*029c*/ 	.word	0x00000780
        /*02a0*/ 	.word	0x000000ff
        /*02a4*/ 	.word	0x00000070
        /*02a8*/ 	.short	0x0100
        /*02aa*/ 	.byte	0x05
	.zero		1


	//   ....[29]....
        /*02ac*/ 	.word	0x00000790
        /*02b0*/ 	.word	0x000000ff
        /*02b4*/ 	.word	0x00000338
        /*02b8*/ 	.short	0x0100
        /*02ba*/ 	.byte	0x05
	.zero		1


	//   ....[30]....
        /*02bc*/ 	.word	0x000007a0
        /*02c0*/ 	.word	0x000000ff
        /*02c4*/ 	.word	0x00000078
        /*02c8*/ 	.short	0x0100
        /*02ca*/ 	.byte	0x05
	.zero		1


	//   ....[31]....
        /*02cc*/ 	.word	0x000007b0
        /*02d0*/ 	.word	0x000000ff
        /*02d4*/ 	.word	0x00000340
        /*02d8*/ 	.short	0x0100
        /*02da*/ 	.byte	0x05
	.zero		1


	//   ....[32]....
        /*02dc*/ 	.word	0x000007c0
        /*02e0*/ 	.word	0x000000ff
        /*02e4*/ 	.word	0x00000080
        /*02e8*/ 	.short	0x0100
        /*02ea*/ 	.byte	0x05
	.zero		1


	//   ....[33]....
        /*02ec*/ 	.word	0x000007d0
        /*02f0*/ 	.word	0x000000ff
        /*02f4*/ 	.word	0x00000348
        /*02f8*/ 	.short	0x0100
        /*02fa*/ 	.byte	0x05
	.zero		1


	//   ....[34]....
        /*02fc*/ 	.word	0x000007e0
        /*0300*/ 	.word	0x000000ff
        /*0304*/ 	.word	0x00000088
        /*0308*/ 	.short	0x0100
        /*030a*/ 	.byte	0x05
	.zero		1


	//   ....[35]....
        /*030c*/ 	.word	0x000007f0
        /*0310*/ 	.word	0x000000ff
        /*0314*/ 	.word	0x00000350
        /*0318*/ 	.short	0x0100
        /*031a*/ 	.byte	0x05
	.zero		1


	//   ....[36]....
        /*031c*/ 	.word	0x00000800
        /*0320*/ 	.word	0x000000ff
        /*0324*/ 	.word	0x00000090
        /*0328*/ 	.short	0x0100
        /*032a*/ 	.byte	0x05
	.zero		1


	//   ....[37]....
        /*032c*/ 	.word	0x00000810
        /*0330*/ 	.word	0x000000ff
        /*0334*/ 	.word	0x00000358
        /*0338*/ 	.short	0x0100
        /*033a*/ 	.byte	0x05
	.zero		1


	//   ....[38]....
        /*033c*/ 	.word	0x00000820
        /*0340*/ 	.word	0x000000ff
        /*0344*/ 	.word	0x00000098
        /*0348*/ 	.short	0x0100
        /*034a*/ 	.byte	0x05
	.zero		1


	//   ....[39]....
        /*034c*/ 	.word	0x00000830
        /*0350*/ 	.word	0x000000ff
        /*0354*/ 	.word	0x00000360
        /*0358*/ 	.short	0x0100
        /*035a*/ 	.byte	0x05
	.zero		1


	//   ....[40]....
        /*035c*/ 	.word	0x00000840
        /*0360*/ 	.word	0x000000ff
        /*0364*/ 	.word	0x000000a0
        /*0368*/ 	.short	0x0100
        /*036a*/ 	.byte	0x05
	.zero		1


	//   ....[41]....
        /*036c*/ 	.word	0x00000850
        /*0370*/ 	.word	0x000000ff
        /*0374*/ 	.word	0x00000368
        /*0378*/ 	.short	0x0100
        /*037a*/ 	.byte	0x05
	.zero		1


	//   ....[42]....
        /*037c*/ 	.word	0x00000860
        /*0380*/ 	.word	0x000000ff
        /*0384*/ 	.word	0x000000a8
        /*0388*/ 	.short	0x0100
        /*038a*/ 	.byte	0x05
	.zero		1


	//   ....[43]....
        /*038c*/ 	.word	0x00000870
        /*0390*/ 	.word	0x000000ff
        /*0394*/ 	.word	0x00000370
        /*0398*/ 	.short	0x0100
        /*039a*/ 	.byte	0x05
	.zero		1


	//   ....[44]....
        /*039c*/ 	.word	0x00000880
        /*03a0*/ 	.word	0x000000ff
        /*03a4*/ 	.word	0x000000b0
        /*03a8*/ 	.short	0x0100
        /*03aa*/ 	.byte	0x05
	.zero		1


	//   ....[45]....
        /*03ac*/ 	.word	0x00000890
        /*03b0*/ 	.word	0x000000ff
        /*03b4*/ 	.word	0x00000378
        /*03b8*/ 	.short	0x0100
        /*03ba*/ 	.byte	0x05
	.zero		1


	//   ....[46]....
        /*03bc*/ 	.word	0x000008a0
        /*03c0*/ 	.word	0x000000ff
        /*03c4*/ 	.word	0x000000b8
        /*03c8*/ 	.short	0x0100
        /*03ca*/ 	.byte	0x05
	.zero		1


	//   ....[47]....
        /*03cc*/ 	.word	0x000008b0
        /*03d0*/ 	.word	0x000000ff
        /*03d4*/ 	.word	0x00000380
        /*03d8*/ 	.short	0x0100
        /*03da*/ 	.byte	0x05
	.zero		1


	//   ....[48]....
        /*03dc*/ 	.word	0x000008c0
        /*03e0*/ 	.word	0x000000ff
        /*03e4*/ 	.word	0x000000c0
        /*03e8*/ 	.short	0x0100
        /*03ea*/ 	.byte	0x05
	.zero		1


	//   ....[49]....
        /*03ec*/ 	.word	0x000008d0
        /*03f0*/ 	.word	0x000000ff
        /*03f4*/ 	.word	0x00000388
        /*03f8*/ 	.short	0x0100
        /*03fa*/ 	.byte	0x05
	.zero		1


	//   ....[50]....
        /*03fc*/ 	.word	0x000008e0
        /*0400*/ 	.word	0x000000ff
        /*0404*/ 	.word	0x000000c8
        /*0408*/ 	.short	0x0100
        /*040a*/ 	.byte	0x05
	.zero		1


	//   ....[51]....
        /*040c*/ 	.word	0x000008f0
        /*0410*/ 	.word	0x000000ff
        /*0414*/ 	.word	0x00000390
        /*0418*/ 	.short	0x0100
        /*041a*/ 	.byte	0x05
	.zero		1


	//   ....[52]....
        /*041c*/ 	.word	0x00000900
        /*0420*/ 	.word	0x000000ff
        /*0424*/ 	.word	0x000000d0
        /*0428*/ 	.short	0x0100
        /*042a*/ 	.byte	0x05
	.zero		1


	//   ....[53]....
        /*042c*/ 	.word	0x00000910
        /*0430*/ 	.word	0x000000ff
        /*0434*/ 	.word	0x00000398
        /*0438*/ 	.short	0x0100
        /*043a*/ 	.byte	0x05
	.zero		1


	//   ....[54]....
        /*043c*/ 	.word	0x00000920
        /*0440*/ 	.word	0x000000ff
        /*0444*/ 	.word	0x000000d8
        /*0448*/ 	.short	0x0100
        /*044a*/ 	.byte	0x05
	.zero		1


	//   ....[55]....
        /*044c*/ 	.word	0x00000930
        /*0450*/ 	.word	0x000000ff
        /*0454*/ 	.word	0x000003a0
        /*0458*/ 	.short	0x0100
        /*045a*/ 	.byte	0x05
	.zero		1


	//   ....[56]....
        /*045c*/ 	.word	0x00000940
        /*0460*/ 	.word	0x000000ff
        /*0464*/ 	.word	0x000000e0
        /*0468*/ 	.short	0x0100
        /*046a*/ 	.byte	0x05
	.zero		1


	//   ....[57]....
        /*046c*/ 	.word	0x00000950
        /*0470*/ 	.word	0x000000ff
        /*0474*/ 	.word	0x000003a8
        /*0478*/ 	.short	0x0100
        /*047a*/ 	.byte	0x05
	.zero		1


	//   ....[58]....
        /*047c*/ 	.word	0x00000960
        /*0480*/ 	.word	0x000000ff
        /*0484*/ 	.word	0x000000e8
        /*0488*/ 	.short	0x0100
        /*048a*/ 	.byte	0x05
	.zero		1


	//   ....[59]....
        /*048c*/ 	.word	0x00000970
        /*0490*/ 	.word	0x000000ff
        /*0494*/ 	.word	0x000003b0
        /*0498*/ 	.short	0x0100
        /*049a*/ 	.byte	0x05
	.zero		1


	//   ....[60]....
        /*049c*/ 	.word	0x00000980
        /*04a0*/ 	.word	0x000000ff
        /*04a4*/ 	.word	0x000000f0
        /*04a8*/ 	.short	0x0100
        /*04aa*/ 	.byte	0x05
	.zero		1


	//   ....[61]....
        /*04ac*/ 	.word	0x00000990
        /*04b0*/ 	.word	0x000000ff
        /*04b4*/ 	.word	0x000003b8
        /*04b8*/ 	.short	0x0100
        /*04ba*/ 	.byte	0x05
	.zero		1


	//   ....[62]....
        /*04bc*/ 	.word	0x000009a0
        /*04c0*/ 	.word	0x000000ff
        /*04c4*/ 	.word	0x000000f8
        /*04c8*/ 	.short	0x0100
        /*04ca*/ 	.byte	0x05
	.zero		1


	//   ....[63]....
        /*04cc*/ 	.word	0x000009b0
        /*04d0*/ 	.word	0x000000ff
        /*04d4*/ 	.word	0x000003c0
        /*04d8*/ 	.short	0x0100
        /*04da*/ 	.byte	0x05
	.zero		1


	//   ....[64]....
        /*04dc*/ 	.word	0x000009c0
        /*04e0*/ 	.word	0x000000ff
        /*04e4*/ 	.word	0x00000100
        /*04e8*/ 	.short	0x0100
        /*04ea*/ 	.byte	0x05
	.zero		1


	//   ....[65]....
        /*04ec*/ 	.word	0x000009d0
        /*04f0*/ 	.word	0x000000ff
        /*04f4*/ 	.word	0x000003c8
        /*04f8*/ 	.short	0x0100
        /*04fa*/ 	.byte	0x05
	.zero		1


	//   ....[66]....
        /*04fc*/ 	.word	0x000009e0
        /*0500*/ 	.word	0x000000ff
        /*0504*/ 	.word	0x00000108
        /*0508*/ 	.short	0x0100
        /*050a*/ 	.byte	0x05
	.zero		1


	//   ....[67]....
        /*050c*/ 	.word	0x000009f0
        /*0510*/ 	.word	0x000000ff
        /*0514*/ 	.word	0x000003d0
        /*0518*/ 	.short	0x0100
        /*051a*/ 	.byte	0x05
	.zero		1


	//   ....[68]....
        /*051c*/ 	.word	0x00000a00
        /*0520*/ 	.word	0x000000ff
        /*0524*/ 	.word	0x00000110
        /*0528*/ 	.short	0x0100
        /*052a*/ 	.byte	0x05
	.zero		1


	//   ....[69]....
        /*052c*/ 	.word	0x00000a10
        /*0530*/ 	.word	0x000000ff
        /*0534*/ 	.word	0x000003d8
        /*0538*/ 	.short	0x0100
        /*053a*/ 	.byte	0x05
	.zero		1


	//   ....[70]....
        /*053c*/ 	.word	0x00000a20
        /*0540*/ 	.word	0x000000ff
        /*0544*/ 	.word	0x00000118
        /*0548*/ 	.short	0x0100
        /*054a*/ 	.byte	0x05
	.zero		1


	//   ....[71]....
        /*054c*/ 	.word	0x00000a30
        /*0550*/ 	.word	0x000000ff
        /*0554*/ 	.word	0x000003e0
        /*0558*/ 	.short	0x0100
        /*055a*/ 	.byte	0x05
	.zero		1


	//   ....[72]....
        /*055c*/ 	.word	0x00000a40
        /*0560*/ 	.word	0x000000ff
        /*0564*/ 	.word	0x00000120
        /*0568*/ 	.short	0x0100
        /*056a*/ 	.byte	0x05
	.zero		1


	//   ....[73]....
        /*056c*/ 	.word	0x00000a50
        /*0570*/ 	.word	0x000000ff
        /*0574*/ 	.word	0x000003e8
        /*0578*/ 	.short	0x0100
        /*057a*/ 	.byte	0x05
	.zero		1


	//   ....[74]....
        /*057c*/ 	.word	0x00000a60
        /*0580*/ 	.word	0x000000ff
        /*0584*/ 	.word	0x00000128
        /*0588*/ 	.short	0x0100
        /*058a*/ 	.byte	0x05
	.zero		1


	//   ....[75]....
        /*058c*/ 	.word	0x00000a70
        /*0590*/ 	.word	0x000000ff
        /*0594*/ 	.word	0x000003f0
        /*0598*/ 	.short	0x0100
        /*059a*/ 	.byte	0x05
	.zero		1


	//   ....[76]....
        /*059c*/ 	.word	0x00000a80
        /*05a0*/ 	.word	0x000000ff
        /*05a4*/ 	.word	0x00000130
        /*05a8*/ 	.short	0x0100
        /*05aa*/ 	.byte	0x05
	.zero		1


	//   ....[77]....
        /*05ac*/ 	.word	0x00000a90
        /*05b0*/ 	.word	0x000000ff
        /*05b4*/ 	.word	0x000003f8
        /*05b8*/ 	.short	0x0100
        /*05ba*/ 	.byte	0x05
	.zero		1


	//   ....[78]....
        /*05bc*/ 	.word	0x00000aa0
        /*05c0*/ 	.word	0x000000ff
        /*05c4*/ 	.word	0x00000138
        /*05c8*/ 	.short	0x0100
        /*05ca*/ 	.byte	0x05
	.zero		1


	//   ....[79]....
        /*05cc*/ 	.word	0x00000ab0
        /*05d0*/ 	.word	0x000000ff
        /*05d4*/ 	.word	0x00000400
        /*05d8*/ 	.short	0x0100
        /*05da*/ 	.byte	0x05
	.zero		1


	//   ....[80]....
        /*05dc*/ 	.word	0x00000ac0
        /*05e0*/ 	.word	0x000000ff
        /*05e4*/ 	.word	0x00000140
        /*05e8*/ 	.short	0x0100
        /*05ea*/ 	.byte	0x05
	.zero		1


	//   ....[81]....
        /*05ec*/ 	.word	0x00000ad0
        /*05f0*/ 	.word	0x000000ff
        /*05f4*/ 	.word	0x00000408
        /*05f8*/ 	.short	0x0100
        /*05fa*/ 	.byte	0x05
	.zero		1


	//   ....[82]....
        /*05fc*/ 	.word	0x00000ae0
        /*0600*/ 	.word	0x000000ff
        /*0604*/ 	.word	0x00000148
        /*0608*/ 	.short	0x0100
        /*060a*/ 	.byte	0x05
	.zero		1


	//   ....[83]....
        /*060c*/ 	.word	0x00000af0
        /*0610*/ 	.word	0x000000ff
        /*0614*/ 	.word	0x00000410
        /*0618*/ 	.short	0x0100
        /*061a*/ 	.byte	0x05
	.zero		1


	//   ....[84]....
        /*061c*/ 	.word	0x00000b00
        /*0620*/ 	.word	0x000000ff
        /*0624*/ 	.word	0x00000150
        /*0628*/ 	.short	0x0100
        /*062a*/ 	.byte	0x05
	.zero		1


	//   ....[85]....
        /*062c*/ 	.word	0x00000b10
        /*0630*/ 	.word	0x000000ff
        /*0634*/ 	.word	0x00000418
        /*0638*/ 	.short	0x0100
        /*063a*/ 	.byte	0x05
	.zero		1


	//   ....[86]....
        /*063c*/ 	.word	0x00000b20
        /*0640*/ 	.word	0x000000ff
        /*0644*/ 	.word	0x00000158
        /*0648*/ 	.short	0x0100
        /*064a*/ 	.byte	0x05
	.zero		1


	//   ....[87]....
        /*064c*/ 	.word	0x00000b30
        /*0650*/ 	.word	0x000000ff
        /*0654*/ 	.word	0x00000420
        /*0658*/ 	.short	0x0100
        /*065a*/ 	.byte	0x05
	.zero		1


	//   ....[88]....
        /*065c*/ 	.word	0x00000b40
        /*0660*/ 	.word	0x000000ff
        /*0664*/ 	.word	0x00000160
        /*0668*/ 	.short	0x0100
        /*066a*/ 	.byte	0x05
	.zero		1


	//   ....[89]....
        /*066c*/ 	.word	0x00000b50
        /*0670*/ 	.word	0x000000ff
        /*0674*/ 	.word	0x00000428
        /*0678*/ 	.short	0x0100
        /*067a*/ 	.byte	0x05
	.zero		1


	//   ....[90]....
        /*067c*/ 	.word	0x00000b60
        /*0680*/ 	.word	0x000000ff
        /*0684*/ 	.word	0x00000168
        /*0688*/ 	.short	0x0100
        /*068a*/ 	.byte	0x05
	.zero		1


	//   ....[91]....
        /*068c*/ 	.word	0x00000b70
        /*0690*/ 	.word	0x000000ff
        /*0694*/ 	.word	0x00000430
        /*0698*/ 	.short	0x0100
        /*069a*/ 	.byte	0x05
	.zero		1


	//   ....[92]....
        /*069c*/ 	.word	0x00000b80
        /*06a0*/ 	.word	0x000000ff
        /*06a4*/ 	.word	0x00000170
        /*06a8*/ 	.short	0x0100
        /*06aa*/ 	.byte	0x05
	.zero		1


	//   ....[93]....
        /*06ac*/ 	.word	0x00000b90
        /*06b0*/ 	.word	0x000000ff
        /*06b4*/ 	.word	0x00000438
        /*06b8*/ 	.short	0x0100
        /*06ba*/ 	.byte	0x05
	.zero		1


	//   ....[94]....
        /*06bc*/ 	.word	0x00000ba0
        /*06c0*/ 	.word	0x000000ff
        /*06c4*/ 	.word	0x00000178
        /*06c8*/ 	.short	0x0100
        /*06ca*/ 	.byte	0x05
	.zero		1


	//   ....[95]....
        /*06cc*/ 	.word	0x00000bb0
        /*06d0*/ 	.word	0x000000ff
        /*06d4*/ 	.word	0x00000440
        /*06d8*/ 	.short	0x0100
        /*06da*/ 	.byte	0x05
	.zero		1


	//   ....[96]....
        /*06dc*/ 	.word	0x00000bc0
        /*06e0*/ 	.word	0x000000ff
        /*06e4*/ 	.word	0x00000180
        /*06e8*/ 	.short	0x0100
        /*06ea*/ 	.byte	0x05
	.zero		1


	//   ....[97]....
        /*06ec*/ 	.word	0x00000bd0
        /*06f0*/ 	.word	0x000000ff
        /*06f4*/ 	.word	0x00000448
        /*06f8*/ 	.short	0x0100
        /*06fa*/ 	.byte	0x05
	.zero		1


	//   ....[98]....
        /*06fc*/ 	.word	0x00000be0
        /*0700*/ 	.word	0x000000ff
        /*0704*/ 	.word	0x00000188
        /*0708*/ 	.short	0x0100
        /*070a*/ 	.byte	0x05
	.zero		1


	//   ....[99]....
        /*070c*/ 	.word	0x00000bf0
        /*0710*/ 	.word	0x000000ff
        /*0714*/ 	.word	0x00000450
        /*0718*/ 	.short	0x0100
        /*071a*/ 	.byte	0x05
	.zero		1


	//   ....[100]....
        /*071c*/ 	.word	0x00000c00
        /*0720*/ 	.word	0x000000ff
        /*0724*/ 	.word	0x00000190
        /*0728*/ 	.short	0x0100
        /*072a*/ 	.byte	0x05
	.zero		1


	//   ....[101]....
        /*072c*/ 	.word	0x00000c10
        /*0730*/ 	.word	0x000000ff
        /*0734*/ 	.word	0x00000458
        /*0738*/ 	.short	0x0100
        /*073a*/ 	.byte	0x05
	.zero		1


	//   ....[102]....
        /*073c*/ 	.word	0x00000c20
        /*0740*/ 	.word	0x000000ff
        /*0744*/ 	.word	0x00000198
        /*0748*/ 	.short	0x0100
        /*074a*/ 	.byte	0x05
	.zero		1


	//   ....[103]....
        /*074c*/ 	.word	0x00000c30
        /*0750*/ 	.word	0x000000ff
        /*0754*/ 	.word	0x00000460
        /*0758*/ 	.short	0x0100
        /*075a*/ 	.byte	0x05
	.zero		1


	//   ....[104]....
        /*075c*/ 	.word	0x00000c40
        /*0760*/ 	.word	0x000000ff
        /*0764*/ 	.word	0x000001a0
        /*0768*/ 	.short	0x0100
        /*076a*/ 	.byte	0x05
	.zero		1


	//   ....[105]....
        /*076c*/ 	.word	0x00000c50
        /*0770*/ 	.word	0x000000ff
        /*0774*/ 	.word	0x00000468
        /*0778*/ 	.short	0x0100
        /*077a*/ 	.byte	0x05
	.zero		1


	//   ....[106]....
        /*077c*/ 	.word	0x00000c60
        /*0780*/ 	.word	0x000000ff
        /*0784*/ 	.word	0x000001a8
        /*0788*/ 	.short	0x0100
        /*078a*/ 	.byte	0x05
	.zero		1


	//   ....[107]....
        /*078c*/ 	.word	0x00000c70
        /*0790*/ 	.word	0x000000ff
        /*0794*/ 	.word	0x00000470
        /*0798*/ 	.short	0x0100
        /*079a*/ 	.byte	0x05
	.zero		1


	//   ....[108]....
        /*079c*/ 	.word	0x00000c80
        /*07a0*/ 	.word	0x000000ff
        /*07a4*/ 	.word	0x000001b0
        /*07a8*/ 	.short	0x0100
        /*07aa*/ 	.byte	0x05
	.zero		1


	//   ....[109]....
        /*07ac*/ 	.word	0x00000c90
        /*07b0*/ 	.word	0x000000ff
        /*07b4*/ 	.word	0x00000478
        /*07b8*/ 	.short	0x0100
        /*07ba*/ 	.byte	0x05
	.zero		1


	//   ....[110]....
        /*07bc*/ 	.word	0x00000ca0
        /*07c0*/ 	.word	0x000000ff
        /*07c4*/ 	.word	0x000001b8
        /*07c8*/ 	.short	0x0100
        /*07ca*/ 	.byte	0x05
	.zero		1


	//   ....[111]....
        /*07cc*/ 	.word	0x00000cb0
        /*07d0*/ 	.word	0x000000ff
        /*07d4*/ 	.word	0x00000480
        /*07d8*/ 	.short	0x0100
        /*07da*/ 	.byte	0x05
	.zero		1


	//   ....[112]....
        /*07dc*/ 	.word	0x00000cc0
        /*07e0*/ 	.word	0x000000ff
        /*07e4*/ 	.word	0x000001c0
        /*07e8*/ 	.short	0x0100
        /*07ea*/ 	.byte	0x05
	.zero		1


	//   ....[113]....
        /*07ec*/ 	.word	0x00000cd0
        /*07f0*/ 	.word	0x000000ff
        /*07f4*/ 	.word	0x00000488
        /*07f8*/ 	.short	0x0100
        /*07fa*/ 	.byte	0x05
	.zero		1


	//   ....[114]....
        /*07fc*/ 	.word	0x00000ce0
        /*0800*/ 	.word	0x000000ff
        /*0804*/ 	.word	0x000001c8
        /*0808*/ 	.short	0x0100
        /*080a*/ 	.byte	0x05
	.zero		1


	//   ....[115]....
        /*080c*/ 	.word	0x00000cf0
        /*0810*/ 	.word	0x000000ff
        /*0814*/ 	.word	0x00000490
        /*0818*/ 	.short	0x0100
        /*081a*/ 	.byte	0x05
	.zero		1


	//   ....[116]....
        /*081c*/ 	.word	0x00000d00
        /*0820*/ 	.word	0x000000ff
        /*0824*/ 	.word	0x000001d0
        /*0828*/ 	.short	0x0100
        /*082a*/ 	.byte	0x05
	.zero		1


	//   ....[117]....
        /*082c*/ 	.word	0x00000d10
        /*0830*/ 	.word	0x000000ff
        /*0834*/ 	.word	0x00000498
        /*0838*/ 	.short	0x0100
        /*083a*/ 	.byte	0x05
	.zero		1


	//   ....[118]....
        /*083c*/ 	.word	0x00000d20
        /*0840*/ 	.word	0x000000ff
        /*0844*/ 	.word	0x000001d8
        /*0848*/ 	.short	0x0100
        /*084a*/ 	.byte	0x05
	.zero		1


	//   ....[119]....
        /*084c*/ 	.word	0x00000d30
        /*0850*/ 	.word	0x000000ff
        /*0854*/ 	.word	0x000004a0
        /*0858*/ 	.short	0x0100
        /*085a*/ 	.byte	0x05
	.zero		1


	//   ....[120]....
        /*085c*/ 	.word	0x00000d40
        /*0860*/ 	.word	0x000000ff
        /*0864*/ 	.word	0x000001e0
        /*0868*/ 	.short	0x0100
        /*086a*/ 	.byte	0x05
	.zero		1


	//   ....[121]....
        /*086c*/ 	.word	0x00000d50
        /*0870*/ 	.word	0x000000ff
        /*0874*/ 	.word	0x000004a8
        /*0878*/ 	.short	0x0100
        /*087a*/ 	.byte	0x05
	.zero		1


	//   ....[122]....
        /*087c*/ 	.word	0x00000d60
        /*0880*/ 	.word	0x000000ff
        /*0884*/ 	.word	0x000001e8
        /*0888*/ 	.short	0x0100
        /*088a*/ 	.byte	0x05
	.zero		1


	//   ....[123]....
        /*088c*/ 	.word	0x00000d70
        /*0890*/ 	.word	0x000000ff
        /*0894*/ 	.word	0x000004b0
        /*0898*/ 	.short	0x0100
        /*089a*/ 	.byte	0x05
	.zero		1


	//   ....[124]....
        /*089c*/ 	.word	0x00000d80
        /*08a0*/ 	.word	0x000000ff
        /*08a4*/ 	.word	0x000001f0
        /*08a8*/ 	.short	0x0100
        /*08aa*/ 	.byte	0x05
	.zero		1


	//   ....[125]....
        /*08ac*/ 	.word	0x00000d90
        /*08b0*/ 	.word	0x000000ff
        /*08b4*/ 	.word	0x000004b8
        /*08b8*/ 	.short	0x0100
        /*08ba*/ 	.byte	0x05
	.zero		1


	//   ....[126]....
        /*08bc*/ 	.word	0x00000da0
        /*08c0*/ 	.word	0x000000ff
        /*08c4*/ 	.word	0x000001f8
        /*08c8*/ 	.short	0x0100
        /*08ca*/ 	.byte	0x05
	.zero		1


	//   ....[127]....
        /*08cc*/ 	.word	0x00000db0
        /*08d0*/ 	.word	0x000000ff
        /*08d4*/ 	.word	0x000004c0
        /*08d8*/ 	.short	0x0100
        /*08da*/ 	.byte	0x05
	.zero		1


	//   ....[128]....
        /*08dc*/ 	.word	0x00000dc0
        /*08e0*/ 	.word	0x000000ff
        /*08e4*/ 	.word	0x00000200
        /*08e8*/ 	.short	0x0100
        /*08ea*/ 	.byte	0x05
	.zero		1


	//   ....[129]....
        /*08ec*/ 	.word	0x00000dd0
        /*08f0*/ 	.word	0x000000ff
        /*08f4*/ 	.word	0x000004c8
        /*08f8*/ 	.short	0x0100
        /*08fa*/ 	.byte	0x05
	.zero		1


	//   ....[130]....
        /*08fc*/ 	.word	0x00000de0
        /*0900*/ 	.word	0x000000ff
        /*0904*/ 	.word	0x00000208
        /*0908*/ 	.short	0x0100
        /*090a*/ 	.byte	0x05
	.zero		1


	//   ....[131]....
        /*090c*/ 	.word	0x00000df0
        /*0910*/ 	.word	0x000000ff
        /*0914*/ 	.word	0x000004d0
        /*0918*/ 	.short	0x0100
        /*091a*/ 	.byte	0x05
	.zero		1


	//   ....[132]....
        /*091c*/ 	.word	0x00000e00
        /*0920*/ 	.word	0x000000ff
        /*0924*/ 	.word	0x00000210
        /*0928*/ 	.short	0x0100
        /*092a*/ 	.byte	0x05
	.zero		1


	//   ....[133]....
        /*092c*/ 	.word	0x00000e10
        /*0930*/ 	.word	0x000000ff
        /*0934*/ 	.word	0x000004d8
        /*0938*/ 	.short	0x0100
        /*093a*/ 	.byte	0x05
	.zero		1


	//   ....[134]....
        /*093c*/ 	.word	0x00000e20
        /*0940*/ 	.word	0x000000ff
        /*0944*/ 	.word	0x00000218
        /*0948*/ 	.short	0x0100
        /*094a*/ 	.byte	0x05
	.zero		1


	//   ....[135]....
        /*094c*/ 	.word	0x00000e30
        /*0950*/ 	.word	0x000000ff
        /*0954*/ 	.word	0x000004e0
        /*0958*/ 	.short	0x0100
        /*095a*/ 	.byte	0x05
	.zero		1


	//   ....[136]....
        /*095c*/ 	.word	0x00000e40
        /*0960*/ 	.word	0x000000ff
        /*0964*/ 	.word	0x00000220
        /*0968*/ 	.short	0x0100
        /*096a*/ 	.byte	0x05
	.zero		1


	//   ....[137]....
        /*096c*/ 	.word	0x00000e50
        /*0970*/ 	.word	0x000000ff
        /*0974*/ 	.word	0x000004e8
        /*0978*/ 	.short	0x0100
        /*097a*/ 	.byte	0x05
	.zero		1


	//   ....[138]....
        /*097c*/ 	.word	0x00000e60
        /*0980*/ 	.word	0x000000ff
        /*0984*/ 	.word	0x00000228
        /*0988*/ 	.short	0x0100
        /*098a*/ 	.byte	0x05
	.zero		1


	//   ....[139]....
        /*098c*/ 	.word	0x00000e70
        /*0990*/ 	.word	0x000000ff
        /*0994*/ 	.word	0x000004f0
        /*0998*/ 	.short	0x0100
        /*099a*/ 	.byte	0x05
	.zero		1


	//   ....[140]....
        /*099c*/ 	.word	0x00000e80
        /*09a0*/ 	.word	0x000000ff
        /*09a4*/ 	.word	0x00000230
        /*09a8*/ 	.short	0x0100
        /*09aa*/ 	.byte	0x05
	.zero		1


	//   ....[141]....
        /*09ac*/ 	.word	0x00000e90
        /*09b0*/ 	.word	0x000000ff
        /*09b4*/ 	.word	0x000004f8
        /*09b8*/ 	.short	0x0100
        /*09ba*/ 	.byte	0x05
	.zero		1


	//   ....[142]....
        /*09bc*/ 	.word	0x00000ea0
        /*09c0*/ 	.word	0x000000ff
        /*09c4*/ 	.word	0x00000238
        /*09c8*/ 	.short	0x0100
        /*09ca*/ 	.byte	0x05
	.zero		1


	//   ....[143]....
        /*09cc*/ 	.word	0x00000eb0
        /*09d0*/ 	.word	0x000000ff
        /*09d4*/ 	.word	0x00000500
        /*09d8*/ 	.short	0x0100
        /*09da*/ 	.byte	0x05
	.zero		1


	//   ....[144]....
        /*09dc*/ 	.word	0x00000ec0
        /*09e0*/ 	.word	0x000000ff
        /*09e4*/ 	.word	0x00000240
        /*09e8*/ 	.short	0x0100
        /*09ea*/ 	.byte	0x05
	.zero		1


	//   ....[145]....
        /*09ec*/ 	.word	0x00000ed0
        /*09f0*/ 	.word	0x000000ff
        /*09f4*/ 	.word	0x00000508
        /*09f8*/ 	.short	0x0100
        /*09fa*/ 	.byte	0x05
	.zero		1


	//   ....[146]....
        /*09fc*/ 	.word	0x00000ee0
        /*0a00*/ 	.word	0x000000ff
        /*0a04*/ 	.word	0x00000248
        /*0a08*/ 	.short	0x0100
        /*0a0a*/ 	.byte	0x05
	.zero		1


	//   ....[147]....
        /*0a0c*/ 	.word	0x00000ef0
        /*0a10*/ 	.word	0x000000ff
        /*0a14*/ 	.word	0x00000510
        /*0a18*/ 	.short	0x0100
        /*0a1a*/ 	.byte	0x05
	.zero		1


	//   ....[148]....
        /*0a1c*/ 	.word	0x00000f00
        /*0a20*/ 	.word	0x000000ff
        /*0a24*/ 	.word	0x00000250
        /*0a28*/ 	.short	0x0100
        /*0a2a*/ 	.byte	0x05
	.zero		1


	//   ....[149]....
        /*0a2c*/ 	.word	0x00000f10
        /*0a30*/ 	.word	0x000000ff
        /*0a34*/ 	.word	0x00000518
        /*0a38*/ 	.short	0x0100
        /*0a3a*/ 	.byte	0x05
	.zero		1


	//   ....[150]....
        /*0a3c*/ 	.word	0x00000f20
        /*0a40*/ 	.word	0x000000ff
        /*0a44*/ 	.word	0x00000258
        /*0a48*/ 	.short	0x0100
        /*0a4a*/ 	.byte	0x05
	.zero		1


	//   ....[151]....
        /*0a4c*/ 	.word	0x00000f30
        /*0a50*/ 	.word	0x000000ff
        /*0a54*/ 	.word	0x00000520
        /*0a58*/ 	.short	0x0100
        /*0a5a*/ 	.byte	0x05
	.zero		1


	//   ....[152]....
        /*0a5c*/ 	.word	0x00000f40
        /*0a60*/ 	.word	0x000000ff
        /*0a64*/ 	.word	0x00000260
        /*0a68*/ 	.short	0x0100
        /*0a6a*/ 	.byte	0x05
	.zero		1


	//   ....[153]....
        /*0a6c*/ 	.word	0x00000f50
        /*0a70*/ 	.word	0x000000ff
        /*0a74*/ 	.word	0x00000528
        /*0a78*/ 	.short	0x0100
        /*0a7a*/ 	.byte	0x05
	.zero		1


	//   ....[154]....
        /*0a7c*/ 	.word	0x00000f60
        /*0a80*/ 	.word	0x000000ff
        /*0a84*/ 	.word	0x00000268
        /*0a88*/ 	.short	0x0100
        /*0a8a*/ 	.byte	0x05
	.zero		1


	//   ....[155]....
        /*0a8c*/ 	.word	0x00000f70
        /*0a90*/ 	.word	0x000000ff
        /*0a94*/ 	.word	0x00000530
        /*0a98*/ 	.short	0x0100
        /*0a9a*/ 	.byte	0x05
	.zero		1


	//   ....[156]....
        /*0a9c*/ 	.word	0x00000f80
        /*0aa0*/ 	.word	0x000000ff
        /*0aa4*/ 	.word	0x00000270
        /*0aa8*/ 	.short	0x0100
        /*0aaa*/ 	.byte	0x05
	.zero		1


	//   ....[157]....
        /*0aac*/ 	.word	0x00000f90
        /*0ab0*/ 	.word	0x000000ff
        /*0ab4*/ 	.word	0x00000538
        /*0ab8*/ 	.short	0x0100
        /*0aba*/ 	.byte	0x05
	.zero		1


	//   ....[158]....
        /*0abc*/ 	.word	0x00000fa0
        /*0ac0*/ 	.word	0x000000ff
        /*0ac4*/ 	.word	0x00000278
        /*0ac8*/ 	.short	0x0100
        /*0aca*/ 	.byte	0x05
	.zero		1


	//   ....[159]....
        /*0acc*/ 	.word	0x00000fb0
        /*0ad0*/ 	.word	0x000000ff
        /*0ad4*/ 	.word	0x00000540
        /*0ad8*/ 	.short	0x0100
        /*0ada*/ 	.byte	0x05
	.zero		1


	//   ....[160]....
        /*0adc*/ 	.word	0x00000fc0
        /*0ae0*/ 	.word	0x000000ff
        /*0ae4*/ 	.word	0x00000280
        /*0ae8*/ 	.short	0x0100
        /*0aea*/ 	.byte	0x05
	.zero		1


	//   ....[161]....
        /*0aec*/ 	.word	0x00000fd0
        /*0af0*/ 	.word	0x000000ff
        /*0af4*/ 	.word	0x00000548
        /*0af8*/ 	.short	0x0100
        /*0afa*/ 	.byte	0x05
	.zero		1


	//   ....[162]....
        /*0afc*/ 	.word	0x00000fe0
        /*0b00*/ 	.word	0x000000ff
        /*0b04*/ 	.word	0x00000288
        /*0b08*/ 	.short	0x0100
        /*0b0a*/ 	.byte	0x05
	.zero		1


	//   ....[163]....
        /*0b0c*/ 	.word	0x00000ff0
        /*0b10*/ 	.word	0x000000ff
        /*0b14*/ 	.word	0x00000550
        /*0b18*/ 	.short	0x0100
        /*0b1a*/ 	.byte	0x05
	.zero		1


	//   ....[164]....
        /*0b1c*/ 	.word	0x00001000
        /*0b20*/ 	.word	0x000000ff
        /*0b24*/ 	.word	0x00000290
        /*0b28*/ 	.short	0x0100
        /*0b2a*/ 	.byte	0x05
	.zero		1


	//   ....[165]....
        /*0b2c*/ 	.word	0x00001010
        /*0b30*/ 	.word	0x000000ff
        /*0b34*/ 	.word	0x00000558
        /*0b38*/ 	.short	0x0100
        /*0b3a*/ 	.byte	0x05
	.zero		1


	//   ....[166]....
        /*0b3c*/ 	.word	0x00001020
        /*0b40*/ 	.word	0x000000ff
        /*0b44*/ 	.word	0x00000298
        /*0b48*/ 	.short	0x0100
        /*0b4a*/ 	.byte	0x05
	.zero		1


	//   ....[167]....
        /*0b4c*/ 	.word	0x00001030
        /*0b50*/ 	.word	0x000000ff
        /*0b54*/ 	.word	0x00000560
        /*0b58*/ 	.short	0x0100
        /*0b5a*/ 	.byte	0x05
	.zero		1


	//   ....[168]....
        /*0b5c*/ 	.word	0x00001040
        /*0b60*/ 	.word	0x000000ff
        /*0b64*/ 	.word	0x000002a0
        /*0b68*/ 	.short	0x0100
        /*0b6a*/ 	.byte	0x05
	.zero		1


	//   ....[169]....
        /*0b6c*/ 	.word	0x00001050
        /*0b70*/ 	.word	0x000000ff
        /*0b74*/ 	.word	0x00000568
        /*0b78*/ 	.short	0x0100
        /*0b7a*/ 	.byte	0x05
	.zero		1


	//   ....[170]....
        /*0b7c*/ 	.word	0x00001060
        /*0b80*/ 	.word	0x000000ff
        /*0b84*/ 	.word	0x000002a8
        /*0b88*/ 	.short	0x0100
        /*0b8a*/ 	.byte	0x05
	.zero		1


	//   ....[171]....
        /*0b8c*/ 	.word	0x00001070
        /*0b90*/ 	.word	0x000000ff
        /*0b94*/ 	.word	0x00000570
        /*0b98*/ 	.short	0x0100
        /*0b9a*/ 	.byte	0x05
	.zero		1


	//   ....[172]....
        /*0b9c*/ 	.word	0x00001080
        /*0ba0*/ 	.word	0x000000ff
        /*0ba4*/ 	.word	0x000002b0
        /*0ba8*/ 	.short	0x0100
        /*0baa*/ 	.byte	0x05
	.zero		1


	//   ....[173]....
        /*0bac*/ 	.word	0x00001090
        /*0bb0*/ 	.word	0x000000ff
        /*0bb4*/ 	.word	0x00000578
        /*0bb8*/ 	.short	0x0100
        /*0bba*/ 	.byte	0x05
	.zero		1


	//   ....[174]....
        /*0bbc*/ 	.word	0x000010a0
        /*0bc0*/ 	.word	0x000000ff
        /*0bc4*/ 	.word	0x000002b8
        /*0bc8*/ 	.short	0x0100
        /*0bca*/ 	.byte	0x05
	.zero		1


	//   ....[175]....
        /*0bcc*/ 	.word	0x000010b0
        /*0bd0*/ 	.word	0x000000ff
        /*0bd4*/ 	.word	0x00000580
        /*0bd8*/ 	.short	0x0100
        /*0bda*/ 	.byte	0x05
	.zero		1


	//   ....[176]....
        /*0bdc*/ 	.word	0x000010c0
        /*0be0*/ 	.word	0x000000ff
        /*0be4*/ 	.word	0x000002c0
        /*0be8*/ 	.short	0x0100
        /*0bea*/ 	.byte	0x05
	.zero		1


	//   ....[177]....
        /*0bec*/ 	.word	0x000010d0
        /*0bf0*/ 	.word	0x000000ff
        /*0bf4*/ 	.word	0x00000588
        /*0bf8*/ 	.short	0x0100
        /*0bfa*/ 	.byte	0x05
	.zero		1


	//   ....[178]....
        /*0bfc*/ 	.word	0x00001210
        /*0c00*/ 	.word	0x000000ff
        /*0c04*/ 	.word	0x00000590
        /*0c08*/ 	.short	0x0100
        /*0c0a*/ 	.byte	0x06
	.zero		1


	//   ....[179]....
        /*0c0c*/ 	.word	0x00001220
        /*0c10*/ 	.word	0x000000ff
        /*0c14*/ 	.word	0x00000598
        /*0c18*/ 	.short	0x0100
        /*0c1a*/ 	.byte	0x06
	.zero		1


	//   ....[180]....
        /*0c1c*/ 	.word	0x00001310
        /*0c20*/ 	.word	0x000000ff
        /*0c24*/ 	.word	0x000005a0
        /*0c28*/ 	.short	0x0100
        /*0c2a*/ 	.byte	0x05
	.zero		1


	//   ....[181]....
        /*0c2c*/ 	.word	0x00001320
        /*0c30*/ 	.word	0x000000ff
        /*0c34*/ 	.word	0x000005a8
        /*0c38*/ 	.short	0x0100
        /*0c3a*/ 	.byte	0x05
	.zero		1


	//   ....[182]....
        /*0c3c*/ 	.word	0x00001460
        /*0c40*/ 	.word	0x000000ff
        /*0c44*/ 	.word	0x000005b0
        /*0c48*/ 	.short	0x0100
        /*0c4a*/ 	.byte	0x05
	.zero		1


	//   ....[183]....
        /*0c4c*/ 	.word	0x00001470
        /*0c50*/ 	.word	0x000000ff
        /*0c54*/ 	.word	0x000005c0
        /*0c58*/ 	.short	0x0100
        /*0c5a*/ 	.byte	0x05
	.zero		1


	//   ....[184]....
        /*0c5c*/ 	.word	0x00001480
        /*0c60*/ 	.word	0x000000ff
        /*0c64*/ 	.word	0x000005b8
        /*0c68*/ 	.short	0x0100
        /*0c6a*/ 	.byte	0x05
	.zero		1


	//   ....[185]....
        /*0c6c*/ 	.word	0x00001490
        /*0c70*/ 	.word	0x000000ff
        /*0c74*/ 	.word	0x000005c8
        /*0c78*/ 	.short	0x0100
        /*0c7a*/ 	.byte	0x05
	.zero		1


	//   ....[186]....
        /*0c7c*/ 	.word	0x000015c0
        /*0c80*/ 	.word	0x000000ff
        /*0c84*/ 	.word	0x000005d0
        /*0c88*/ 	.short	0x0100
        /*0c8a*/ 	.byte	0x06
	.zero		1


	//   ....[187]....
        /*0c8c*/ 	.word	0x000015d0
        /*0c90*/ 	.word	0x000000ff
        /*0c94*/ 	.word	0x000005f0
        /*0c98*/ 	.short	0x0100
        /*0c9a*/ 	.byte	0x06
	.zero		1


	//   ....[188]....
        /*0c9c*/ 	.word	0x000015e0
        /*0ca0*/ 	.word	0x000000ff
        /*0ca4*/ 	.word	0x000005d8
        /*0ca8*/ 	.short	0x0100
        /*0caa*/ 	.byte	0x06
	.zero		1


	//   ....[189]....
        /*0cac*/ 	.word	0x000015f0
        /*0cb0*/ 	.word	0x000000ff
        /*0cb4*/ 	.word	0x000005f8
        /*0cb8*/ 	.short	0x0100
        /*0cba*/ 	.byte	0x06
	.zero		1


	//   ....[190]....
        /*0cbc*/ 	.word	0x00001600
        /*0cc0*/ 	.word	0x000000ff
        /*0cc4*/ 	.word	0x000005e0
        /*0cc8*/ 	.short	0x0100
        /*0cca*/ 	.byte	0x06
	.zero		1


	//   ....[191]....
        /*0ccc*/ 	.word	0x00001610
        /*0cd0*/ 	.word	0x000000ff
        /*0cd4*/ 	.word	0x00000600
        /*0cd8*/ 	.short	0x0100
        /*0cda*/ 	.byte	0x06
	.zero		1


	//   ....[192]....
        /*0cdc*/ 	.word	0x00001620
        /*0ce0*/ 	.word	0x000000ff
        /*0ce4*/ 	.word	0x000005e8
        /*0ce8*/ 	.short	0x0100
        /*0cea*/ 	.byte	0x06
	.zero		1


	//   ....[193]....
        /*0cec*/ 	.word	0x00001630
        /*0cf0*/ 	.word	0x000000ff
        /*0cf4*/ 	.word	0x00000608
        /*0cf8*/ 	.short	0x0100
        /*0cfa*/ 	.byte	0x06
	.zero		1


	//   ....[194]....
        /*0cfc*/ 	.word	0x00001720
        /*0d00*/ 	.word	0x000000ff
        /*0d04*/ 	.word	0x00000610
        /*0d08*/ 	.short	0x0100
        /*0d0a*/ 	.byte	0x05
	.zero		1


	//   ....[195]....
        /*0d0c*/ 	.word	0x00001730
        /*0d10*/ 	.word	0x000000ff
        /*0d14*/ 	.word	0x00000620
        /*0d18*/ 	.short	0x0100
        /*0d1a*/ 	.byte	0x05
	.zero		1


	//   ....[196]....
        /*0d1c*/ 	.word	0x00001740
        /*0d20*/ 	.word	0x000000ff
        /*0d24*/ 	.word	0x00000618
        /*0d28*/ 	.short	0x0100
        /*0d2a*/ 	.byte	0x05
	.zero		1


	//   ....[197]....
        /*0d2c*/ 	.word	0x00001750
        /*0d30*/ 	.word	0x000000ff
        /*0d34*/ 	.word	0x00000628
        /*0d38*/ 	.short	0x0100
        /*0d3a*/ 	.byte	0x05
	.zero		1


	//   ....[198]....
        /*0d3c*/ 	.word	0x00002030
        /*0d40*/ 	.word	0x00000004
        /*0d44*/ 	.word	0x00000620
        /*0d48*/ 	.short	0x010a
        /*0d4a*/ 	.byte	0xff
	.zero		1


	//   ....[199]....
        /*0d4c*/ 	.word	0x00002050
        /*0d50*/ 	.word	0x00000004
        /*0d54*/ 	.word	0x00000610
        /*0d58*/ 	.short	0x0101
        /*0d5a*/ 	.byte	0xff
	.zero		1


	//   ....[200]....
        /*0d5c*/ 	.word	0x00002130
        /*0d60*/ 	.word	0x000000ff
        /*0d64*/ 	.word	0x000002c8
        /*0d68*/ 	.short	0x010a
        /*0d6a*/ 	.byte	0x08
	.zero		1


	//   ....[201]....
        /*0d6c*/ 	.word	0x000021e0
        /*0d70*/ 	.word	0x000000ff
        /*0d74*/ 	.word	0x000002c8
        /*0d78*/ 	.short	0x010a
        /*0d7a*/ 	.byte	0x21
	.zero		1


	//   ....[202]....
        /*0d7c*/ 	.word	0x00002350
        /*0d80*/ 	.word	0x000000ff
        /*0d84*/ 	.word	0x000002c8
        /*0d88*/ 	.short	0x010a
        /*0d8a*/ 	.byte	0x08
	.zero		1


	//   ....[203]....
        /*0d8c*/ 	.word	0x00002440
        /*0d90*/ 	.word	0x000000ff
        /*0d94*/ 	.word	0x000005a8
        /*0d98*/ 	.short	0x0101
        /*0d9a*/ 	.byte	0x04
	.zero		1


	//   ....[204]....
        /*0d9c*/ 	.word	0x00002460
        /*0da0*/ 	.word	0x000000ff
        /*0da4*/ 	.word	0x000002c8
        /*0da8*/ 	.short	0x010a
        /*0daa*/ 	.byte	0x08
	.zero		1


	//   ....[205]....
        /*0dac*/ 	.word	0x000024e0
        /*0db0*/ 	.word	0x000000ff
        /*0db4*/ 	.word	0x000002c8
        /*0db8*/ 	.short	0x010a
        /*0dba*/ 	.byte	0x11
	.zero		1


	//   ....[206]....
        /*0dbc*/ 	.word	0x00002630
        /*0dc0*/ 	.word	0x000000ff
        /*0dc4*/ 	.word	0x000002c8
        /*0dc8*/ 	.short	0x010a
        /*0dca*/ 	.byte	0x08
	.zero		1


	//   ....[207]....
        /*0dcc*/ 	.word	0x00002770
        /*0dd0*/ 	.word	0x00000008
        /*0dd4*/ 	.word	0x000005b0
        /*0dd8*/ 	.short	0x010a
        /*0dda*/ 	.byte	0xff
	.zero		1


	//   ....[208]....
        /*0ddc*/ 	.word	0x00002830
        /*0de0*/ 	.word	0x00000008
        /*0de4*/ 	.word	0x00000000
        /*0de8*/ 	.short	0x0101
        /*0dea*/ 	.byte	0xff
	.zero		1


	//   ....[209]....
        /*0dec*/ 	.word	0x00002db0
        /*0df0*/ 	.word	0x000000ff
        /*0df4*/ 	.word	0x000002c8
        /*0df8*/ 	.short	0x010a
        /*0dfa*/ 	.byte	0x05
	.zero		1


	//   ....[210]....
        /*0dfc*/ 	.word	0x00002e50
        /*0e00*/ 	.word	0x000000ff
        /*0e04*/ 	.word	0x00000000
        /*0e08*/ 	.short	0x010a
        /*0e0a*/ 	.byte	0x05
	.zero		1


	//   ....[211]....
        /*0e0c*/ 	.word	0x00002ee0
        /*0e10*/ 	.word	0x000000ff
        /*0e14*/ 	.word	0x00000000
        /*0e18*/ 	.short	0x010a
        /*0e1a*/ 	.byte	0x05
	.zero		1


	//   ....[212]....
        /*0e1c*/ 	.word	0x00002f70
        /*0e20*/ 	.word	0x000000ff
        /*0e24*/ 	.word	0x00000000
        /*0e28*/ 	.short	0x010a
        /*0e2a*/ 	.byte	0x05
	.zero		1


	//   ....[213]....
        /*0e2c*/ 	.word	0x000030e0
        /*0e30*/ 	.word	0x00000000
        /*0e34*/ 	.word	0x00000610
        /*0e38*/ 	.short	0x010a
        /*0e3a*/ 	.byte	0xff
	.zero		1


	//   ....[214]....
        /*0e3c*/ 	.word	0x00003150
        /*0e40*/ 	.word	0x00000008
        /*0e44*/ 	.word	0x00000000
        /*0e48*/ 	.short	0x0101
        /*0e4a*/ 	.byte	0xff
	.zero		1


	//   ....[215]....
        /*0e4c*/ 	.word	0x00003170
        /*0e50*/ 	.word	0x000000ff
        /*0e54*/ 	.word	0x000005c0
        /*0e58*/ 	.short	0x010a
        /*0e5a*/ 	.byte	0x05
	.zero		1


	//   ....[216]....
        /*0e5c*/ 	.word	0x00003290
        /*0e60*/ 	.word	0x00000000
        /*0e64*/ 	.word	0x000005b0
        /*0e68*/ 	.short	0x010a
        /*0e6a*/ 	.byte	0xff
	.zero		1


	//   ....[217]....
        /*0e6c*/ 	.word	0x00003390
        /*0e70*/ 	.word	0x00000000
        /*0e74*/ 	.word	0x00000000
        /*0e78*/ 	.short	0x0101
        /*0e7a*/ 	.byte	0xff
	.zero		1


	//   ....[218]....
        /*0e7c*/ 	.word	0x00003420
        /*0e80*/ 	.word	0x000000ff
        /*0e84*/ 	.word	0x000005c0
        /*0e88*/ 	.short	0x0106
        /*0e8a*/ 	.byte	0x05
	.zero		1


	//   ....[219]....
        /*0e8c*/ 	.word	0x00003440
        /*0e90*/ 	.word	0x000000ff
        /*0e94*/ 	.word	0x000005c0
        /*0e98*/ 	.short	0x010a
        /*0e9a*/ 	.byte	0x05
	.zero		1


	//   ....[220]....
        /*0e9c*/ 	.word	0x000034d0
        /*0ea0*/ 	.word	0x000000ff
        /*0ea4*/ 	.word	0x000005c0
        /*0ea8*/ 	.short	0x0106
        /*0eaa*/ 	.byte	0x04
	.zero		1


	//   ....[221]....
        /*0eac*/ 	.word	0x00003510
        /*0eb0*/ 	.word	0x00000000
        /*0eb4*/ 	.word	0x000005c0
        /*0eb8*/ 	.short	0x010a
        /*0eba*/ 	.byte	0xff
	.zero		1


	//   ....[222]....
        /*0ebc*/ 	.word	0x000039f0
        /*0ec0*/ 	.word	0x00000000
        /*0ec4*/ 	.word	0x000005b0
        /*0ec8*/ 	.short	0x010a
        /*0eca*/ 	.byte	0xff
	.zero		1


	//   ....[223]....
        /*0ecc*/ 	.word	0x00003af0
        /*0ed0*/ 	.word	0x00000003
        /*0ed4*/ 	.word	0x00000000
        /*0ed8*/ 	.short	0x0101
        /*0eda*/ 	.byte	0xff
	.zero		1


	//   ....[224]....
        /*0edc*/ 	.word	0x00003b00
        /*0ee0*/ 	.word	0x000000ff
        /*0ee4*/ 	.word	0x00000000
        /*0ee8*/ 	.short	0x010a
        /*0eea*/ 	.byte	0x04
	.zero		1


	//   ....[225]....
        /*0eec*/ 	.word	0x00003b20
        /*0ef0*/ 	.word	0x000000ff
        /*0ef4*/ 	.word	0x000005f0
        /*0ef8*/ 	.short	0x010a
        /*0efa*/ 	.byte	0x09
	.zero		1


	//   ....[226]....
        /*0efc*/ 	.word	0x00003c60
        /*0f00*/ 	.word	0x000000ff
        /*0f04*/ 	.word	0x00000000
        /*0f08*/ 	.short	0x010a
        /*0f0a*/ 	.byte	0x07
	.zero		1


	//   ....[227]....
        /*0f0c*/ 	.word	0x00003d90
        /*0f10*/ 	.word	0x000000ff
        /*0f14*/ 	.word	0x00000000
        /*0f18*/ 	.short	0x010a
        /*0f1a*/ 	.byte	0x04
	.zero		1


	//   ....[228]....
        /*0f1c*/ 	.word	0x00003f40
        /*0f20*/ 	.word	0x000000ff
        /*0f24*/ 	.word	0x00000000
        /*0f28*/ 	.short	0x010a
        /*0f2a*/ 	.byte	0x05
	.zero		1


	//   ....[229]....
        /*0f2c*/ 	.word	0x00003fd0
        /*0f30*/ 	.word	0x000000ff
        /*0f34*/ 	.word	0x00000000
        /*0f38*/ 	.short	0x010a
        /*0f3a*/ 	.byte	0x05
	.zero		1


	//   ....[230]....
        /*0f3c*/ 	.word	0x00004060
        /*0f40*/ 	.word	0x000000ff
        /*0f44*/ 	.word	0x00000000
        /*0f48*/ 	.short	0x010a
        /*0f4a*/ 	.byte	0x05
	.zero		1


	//   ....[231]....
        /*0f4c*/ 	.word	0x000040f0
        /*0f50*/ 	.word	0x000000ff
        /*0f54*/ 	.word	0x00000000
        /*0f58*/ 	.short	0x010a
        /*0f5a*/ 	.byte	0x07
	.zero		1


	//   ....[232]....
        /*0f5c*/ 	.word	0x00004540
        /*0f60*/ 	.word	0x00000000
        /*0f64*/ 	.word	0x000005b0
        /*0f68*/ 	.short	0x010a
        /*0f6a*/ 	.byte	0xff
	.zero		1


	//   ....[233]....
        /*0f6c*/ 	.word	0x00004630
        /*0f70*/ 	.word	0x00000000
        /*0f74*/ 	.word	0x00000000
        /*0f78*/ 	.short	0x0101
        /*0f7a*/ 	.byte	0xff
	.zero		1


	//   ....[234]....
        /*0f7c*/ 	.word	0x00004950
        /*0f80*/ 	.word	0x000000ff
        /*0f84*/ 	.word	0x000005a8
        /*0f88*/ 	.short	0x010a
        /*0f8a*/ 	.byte	0x06
	.zero		1


	//   ....[235]....
        /*0f8c*/ 	.word	0x00004ad0
        /*0f90*/ 	.word	0x000000ff
        /*0f94*/ 	.word	0x00000598
        /*0f98*/ 	.short	0x010a
        /*0f9a*/ 	.byte	0x06
	.zero		1


	//   ....[236]....
        /*0f9c*/ 	.word	0x00004e00
        /*0fa0*/ 	.word	0x000000ff
        /*0fa4*/ 	.word	0x00000590
        /*0fa8*/ 	.short	0x010b
        /*0faa*/ 	.byte	0x06
	.zero		1


	//   ....[237]....
        /*0fac*/ 	.word	0x00004e20
        /*0fb0*/ 	.word	0x000000ff
        /*0fb4*/ 	.word	0x00000000
        /*0fb8*/ 	.short	0x0101
        /*0fba*/ 	.byte	0x27
	.zero		1


	//   ....[238]....
        /*0fbc*/ 	.word	0x00004e60
        /*0fc0*/ 	.word	0x00000000
        /*0fc4*/ 	.word	0x00000598
        /*0fc8*/ 	.short	0x010a
        /*0fca*/ 	.byte	0xff
	.zero		1


	//   ....[239]....
        /*0fcc*/ 	.word	0x00005100
        /*0fd0*/ 	.word	0x00000000
        /*0fd4*/ 	.word	0x000005b0
        /*0fd8*/ 	.short	0x010a
        /*0fda*/ 	.byte	0xff
	.zero		1


	//   ....[240]....
        /*0fdc*/ 	.word	0x000051c0
        /*0fe0*/ 	.word	0x00000000
        /*0fe4*/ 	.word	0x00000000
        /*0fe8*/ 	.short	0x0101
        /*0fea*/ 	.byte	0xff
	.zero		1


	//   ....[241]....
        /*0fec*/ 	.word	0x00005900
        /*0ff0*/ 	.word	0x000000ff
        /*0ff4*/ 	.word	0x00000590
        /*0ff8*/ 	.short	0x010a
        /*0ffa*/ 	.byte	0x2e
	.zero		1


	//   ....[242]....
        /*0ffc*/ 	.word	0x00005980
        /*1000*/ 	.word	0x000000ff
        /*1004*/ 	.word	0x000005d0
        /*1008*/ 	.short	0x010a
        /*100a*/ 	.byte	0x32
	.zero		1


	//   ....[243]....
        /*100c*/ 	.word	0x00005a30
        /*1010*/ 	.word	0x000000ff
        /*1014*/ 	.word	0x00000590
        /*1018*/ 	.short	0x010a
        /*101a*/ 	.byte	0x2e
	.zero		1


	//   ....[244]....
        /*101c*/ 	.word	0x00005bb0
        /*1020*/ 	.word	0x000000ff
        /*1024*/ 	.word	0x00000000
        /*1028*/ 	.short	0x0101
        /*102a*/ 	.byte	0x04
	.zero		1


	//   ....[245]....
        /*102c*/ 	.word	0x00005c00
        /*1030*/ 	.word	0x000000ff
        /*1034*/ 	.word	0x000005d0
        /*1038*/ 	.short	0x010a
        /*103a*/ 	.byte	0x32
	.zero		1


	//   ....[246]....
        /*103c*/ 	.word	0x00005e60
        /*1040*/ 	.word	0x000000ff
        /*1044*/ 	.word	0x00000000
        /*1048*/ 	.short	0x0101
        /*104a*/ 	.byte	0x05
	.zero		1


	//   ....[247]....
        /*104c*/ 	.word	0x00006230
        /*1050*/ 	.word	0x00000004
        /*1054*/ 	.word	0x00000620
        /*1058*/ 	.short	0x010a
        /*105a*/ 	.byte	0xff
	.zero		1


	//   ....[248]....
        /*105c*/ 	.word	0x00006290
        /*1060*/ 	.word	0x00000004
        /*1064*/ 	.word	0x000002c8
        /*1068*/ 	.short	0x010a
        /*106a*/ 	.byte	0xff
	.zero		1


	//   ....[249]....
        /*106c*/ 	.word	0x000062f0
        /*1070*/ 	.word	0x00000004
        /*1074*/ 	.word	0x000002c8
        /*1078*/ 	.short	0x010a
        /*107a*/ 	.byte	0xff
	.zero		1


	//   ....[250]....
        /*107c*/ 	.word	0x00006340
        /*1080*/ 	.word	0x00000008
        /*1084*/ 	.word	0x000005b0
        /*1088*/ 	.short	0x010a
        /*108a*/ 	.byte	0xff
	.zero		1


	//   ....[251]....
        /*108c*/ 	.word	0x000063a0
        /*1090*/ 	.word	0x00000002
        /*1094*/ 	.word	0x000002c8
        /*1098*/ 	.short	0x010a
        /*109a*/ 	.byte	0xff
	.zero		1


	//   ....[252]....
        /*109c*/ 	.word	0x00006400
        /*10a0*/ 	.word	0x00000002
        /*10a4*/ 	.word	0x00000000
        /*10a8*/ 	.short	0x010a
        /*10aa*/ 	.byte	0xff
	.zero		1


	//   ....[253]....
        /*10ac*/ 	.word	0x00006460
        /*10b0*/ 	.word	0x00000002
        /*10b4*/ 	.word	0x00000000
        /*10b8*/ 	.short	0x010a
        /*10ba*/ 	.byte	0xff
	.zero		1


	//   ....[254]....
        /*10bc*/ 	.word	0x000064c0
        /*10c0*/ 	.word	0x00000002
        /*10c4*/ 	.word	0x00000000
        /*10c8*/ 	.short	0x010a
        /*10ca*/ 	.byte	0xff
	.zero		1


	//   ....[255]....
        /*10cc*/ 	.word	0x00006510
        /*10d0*/ 	.word	0x00000000
        /*10d4*/ 	.word	0x00000610
        /*10d8*/ 	.short	0x010a
        /*10da*/ 	.byte	0xff
	.zero		1


	//   ....[0]....
        /*10dc*/ 	.word	0x00006570
        /*10e0*/ 	.word	0x00000000
        /*10e4*/ 	.word	0x000005c0
        /*10e8*/ 	.short	0x010a
        /*10ea*/ 	.byte	0xff
	.zero		1


	//   ....[1]....
        /*10ec*/ 	.word	0x000065c0
        /*10f0*/ 	.word	0x00000000
        /*10f4*/ 	.word	0x000005b0
        /*10f8*/ 	.short	0x010a
        /*10fa*/ 	.byte	0xff
	.zero		1


	//   ....[2]....
        /*10fc*/ 	.word	0x00006620
        /*1100*/ 	.word	0x00000000
        /*1104*/ 	.word	0x000005c0
        /*1108*/ 	.short	0x010a
        /*110a*/ 	.byte	0xff
	.zero		1


	//   ....[3]....
        /*110c*/ 	.word	0x00006670
        /*1110*/ 	.word	0x00000000
        /*1114*/ 	.word	0x000005b0
        /*1118*/ 	.short	0x010a
        /*111a*/ 	.byte	0xff
	.zero		1


	//   ....[4]....
        /*111c*/ 	.word	0x000066d0
        /*1120*/ 	.word	0x00000003
        /*1124*/ 	.word	0x000005f0
        /*1128*/ 	.short	0x010a
        /*112a*/ 	.byte	0xff
	.zero		1


	//   ....[5]....
        /*112c*/ 	.word	0x00006730
        /*1130*/ 	.word	0x00000000
        /*1134*/ 	.word	0x00000000
        /*1138*/ 	.short	0x010a
        /*113a*/ 	.byte	0xff
	.zero		1


	//   ....[6]....
        /*113c*/ 	.word	0x00006790
        /*1140*/ 	.word	0x00000000
        /*1144*/ 	.word	0x00000000
        /*1148*/ 	.short	0x010a
        /*114a*/ 	.byte	0xff
	.zero		1


	//   ....[7]....
        /*114c*/ 	.word	0x000067f0
        /*1150*/ 	.word	0x00000000
        /*1154*/ 	.word	0x00000000
        /*1158*/ 	.short	0x010a
        /*115a*/ 	.byte	0xff
	.zero		1


	//   ....[8]....
        /*115c*/ 	.word	0x00006850
        /*1160*/ 	.word	0x00000000
        /*1164*/ 	.word	0x00000000
        /*1168*/ 	.short	0x010a
        /*116a*/ 	.byte	0xff
	.zero		1


	//   ....[9]....
        /*116c*/ 	.word	0x000068b0
        /*1170*/ 	.word	0x00000000
        /*1174*/ 	.word	0x00000000
        /*1178*/ 	.short	0x010a
        /*117a*/ 	.byte	0xff
	.zero		1


	//   ....[10]....
        /*117c*/ 	.word	0x00006900
        /*1180*/ 	.word	0x00000000
        /*1184*/ 	.word	0x000005b0
        /*1188*/ 	.short	0x010a
        /*118a*/ 	.byte	0xff
	.zero		1


	//   ....[11]....
        /*118c*/ 	.word	0x00006960
        /*1190*/ 	.word	0x00000000
        /*1194*/ 	.word	0x000005a8
        /*1198*/ 	.short	0x010a
        /*119a*/ 	.byte	0xff
	.zero		1


	//   ....[12]....
        /*119c*/ 	.word	0x000069c0
        /*11a0*/ 	.word	0x00000003
        /*11a4*/ 	.word	0x00000598
        /*11a8*/ 	.short	0x010a
        /*11aa*/ 	.byte	0xff
	.zero		1


	//   ....[13]....
        /*11ac*/ 	.word	0x00006a10
        /*11b0*/ 	.word	0x00000000
        /*11b4*/ 	.word	0x000005b0
        /*11b8*/ 	.short	0x010a
        /*11ba*/ 	.byte	0xff
	.zero		1


	//   ....[14]....
        /*11bc*/ 	.word	0x00006a70
        /*11c0*/ 	.word	0x00000000
        /*11c4*/ 	.word	0x00000590
        /*11c8*/ 	.short	0x010a
        /*11ca*/ 	.byte	0xff
	.zero		1


	//   ....[15]....
        /*11cc*/ 	.word	0x00006ad0
        /*11d0*/ 	.word	0x00000003
        /*11d4*/ 	.word	0x000005d0
        /*11d8*/ 	.short	0x010a
        /*11da*/ 	.byte	0xff
	.zero		1


	//----- nvinfo : EIATTR_NUM_MBARRIERS
	.align		4
.L_44:
        /*11dc*/ 	.byte	0x03, 0x38
        /*11de*/ 	.short	0x00c6


	//----- nvinfo : EIATTR_EXIT_INSTR_OFFSETS
	.align		4
        /*11e0*/ 	.byte	0x04, 0x1c
        /*11e2*/ 	.short	(.L_46 - .L_45)


	//   ....[0]....
.L_45:
        /*11e4*/ 	.word	0x00002dd0


	//   ....[1]....
        /*11e8*/ 	.word	0x000034e0


	//   ....[2]....
        /*11ec*/ 	.word	0x00003540


	//   ....[3]....
        /*11f0*/ 	.word	0x00004350


	//   ....[4]....
        /*11f4*/ 	.word	0x00004e90


	//   ....[5]....
        /*11f8*/ 	.word	0x00004ed0


	//   ....[6]....
        /*11fc*/ 	.word	0x00006220


	//----- nvinfo : EIATTR_MAX_THREADS
	.align		4
.L_46:
        /*1200*/ 	.byte	0x04, 0x05
        /*1202*/ 	.short	(.L_48 - .L_47)
.L_47:
        /*1204*/ 	.word	0x00000100
        /*1208*/ 	.word	0x00000001
        /*120c*/ 	.word	0x00000001


	//----- nvinfo : EIATTR_CRS_STACK_SIZE
	.align		4
.L_48:
        /*1210*/ 	.byte	0x04, 0x1e
        /*1212*/ 	.short	(.L_50 - .L_49)
.L_49:
        /*1214*/ 	.word	0x00000000


	//----- nvinfo : EIATTR_CBANK_PARAM_SIZE
	.align		4
.L_50:
        /*1218*/ 	.byte	0x03, 0x19
        /*121a*/ 	.short	0x0800


	//----- nvinfo : EIATTR_PARAM_CBANK
	.align		4
        /*121c*/ 	.byte	0x04, 0x0a
        /*121e*/ 	.short	(.L_52 - .L_51)
	.align		4
.L_51:
        /*1220*/ 	.word	index@(.nv.constant0._ZN7cutlass13device_kernelINS_4gemm6kernel13GemmUniversalIN4cute5tupleIJiiiiEEENS1_10collective13CollectiveMmaINS1_35MainloopSm100TmaUmmaWarpSpecializedILi89ELi2ELi4ENS5_IJNS4_1CILi1EEESB_SB_EEEEENS5_IJNSA_ILi64EEENSA_ILi16EEENSA_ILi32EEEEEENS_12float_e4m3_tENS5_IJlSB_lEEESI_SJ_NS4_8TiledMMAINS4_8MMA_AtomIJNS4_10MMA_TraitsINS4_19SM100_MMA_F8F6F4_SSEJSI_SI_fSE_SF_NS4_17integral_constantINS4_4UMMA5MajorELSQ_0EEESR_NSO_INSP_7ScaleInELSS_0EEEST_EEEEEENS4_6LayoutISC_NS5_IJNSA_ILi0EEESX_SX_EEEEENS5_IJNS4_10UnderscoreES10_S10_EEEEENS4_13SM90_TMA_LOADENS4_14ComposedLayoutINS4_7SwizzleILi1ELi4ELi3EEENS4_18smem_ptr_flag_bitsILi8EEENSW_INS5_IJNSA_ILi8EEESG_EEENS5_IJSG_SB_EEEEEEEvNS4_8identityES13_S1D_vS1E_EENS_8epilogue10collective18CollectiveEpilogueINS1G_23Sm100TmaWarpSpecializedILi1ELi1ELi8ELb0ELb0EEEJSH_NS5_IJNSW_ISE_SB_EENSW_ISF_SB_EEEEESI_SJ_SI_SJ_NS1G_6fusion15FusionCallbacksIS1K_NS1O_17LinearCombinationISI_fSI_fLNS_15FloatRoundStyleE2EEESH_S1N_JEEENS4_5SM1004TMEM4LOAD25SM100_TMEM_LOAD_16dp32b8xES13_NS14_INS15_ILi0ELi4ELi3EEES18_NSW_INS5_IJS19_SF_EEENS5_IJSF_SB_EEEEEEENS4_39AutoVectorizingCopyWithAssumedAlignmentILi128EEENS4_14SM90_TMA_STOREES22_S24_S24_EEEvvEEEEvNT_6ParamsE)
        /*1224*/ 	.short	0x0380
        /*1226*/ 	.short	0x0800


	//----- nvinfo : EIATTR_SW_WAR
	.align		4
.L_52:
        /*1228*/ 	.byte	0x04, 0x36
        /*122a*/ 	.short	(.L_54 - .L_53)
.L_53:
        /*122c*/ 	.word	0x00000008
.L_54:


//--------------------- .nv.callgraph             --------------------------
	.section	.nv.callgraph,"",@"SHT_CUDA_CALLGRAPH"
	.align	4
	.sectionentsize	8
	.align		4
        /*0000*/ 	.word	0x00000000
	.align		4
        /*0004*/ 	.word	0xffffffff
	.align		4
        /*0008*/ 	.word	index@(_ZN7cutlass13device_kernelINS_4gemm6kernel13GemmUniversalIN4cute5tupleIJiiiiEEENS1_10collective13CollectiveMmaINS1_35MainloopSm100TmaUmmaWarpSpecializedILi89ELi2ELi4ENS5_IJNS4_1CILi1EEESB_SB_EEEEENS5_IJNSA_ILi64EEENSA_ILi16EEENSA_ILi32EEEEEENS_12float_e4m3_tENS5_IJlSB_lEEESI_SJ_NS4_8TiledMMAINS4_8MMA_AtomIJNS4_10MMA_TraitsINS4_19SM100_MMA_F8F6F4_SSEJSI_SI_fSE_SF_NS4_17integral_constantINS4_4UMMA5MajorELSQ_0EEESR_NSO_INSP_7ScaleInELSS_0EEEST_EEEEEENS4_6LayoutISC_NS5_IJNSA_ILi0EEESX_SX_EEEEENS5_IJNS4_10UnderscoreES10_S10_EEEEENS4_13SM90_TMA_LOADENS4_14ComposedLayoutINS4_7SwizzleILi1ELi4ELi3EEENS4_18smem_ptr_flag_bitsILi8EEENSW_INS5_IJNSA_ILi8EEESG_EEENS5_IJSG_SB_EEEEEEEvNS4_8identityES13_S1D_vS1E_EENS_8epilogue10collective18CollectiveEpilogueINS1G_23Sm100TmaWarpSpecializedILi1ELi1ELi8ELb0ELb0EEEJSH_NS5_IJNSW_ISE_SB_EENSW_ISF_SB_EEEEESI_SJ_SI_SJ_NS1G_6fusion15FusionCallbacksIS1K_NS1O_17LinearCombinationISI_fSI_fLNS_15FloatRoundStyleE2EEESH_S1N_JEEENS4_5SM1004TMEM4LOAD25SM100_TMEM_LOAD_16dp32b8xES13_NS14_INS15_ILi0ELi4ELi3EEES18_NSW_INS5_IJS19_SF_EEENS5_IJSF_SB_EEEEEEENS4_39AutoVectorizingCopyWithAssumedAlignmentILi128EEENS4_14SM90_TMA_STOREES22_S24_S24_EEEvvEEEEvNT_6ParamsE)
	.align		4
        /*000c*/ 	.word	index@(__assertfail)
	.align		4
        /*0010*/ 	.word	0x00000000
	.align		4
        /*0014*/ 	.word	0xfffffffe
	.align		4
        /*0018*/ 	.word	0x00000000
	.align		4
        /*001c*/ 	.word	0xfffffffd
	.align		4
        /*0020*/ 	.word	0x00000000
	.align		4
        /*0024*/ 	.word	0xfffffffc


//--------------------- .nv.constant4             --------------------------
	.section	.nv.constant4,"a",@progbits
	.align	8
	.align		8
.nv.constant4:
        /*0000*/ 	.dword	__assertfail
	.align		8
        /*0008*/ 	.dword	__unnamed_1
	.align		8
        /*0010*/ 	.dword	_ZN40_INTERNAL_c373dcc5_4_k_cu_dc1d32ff_163704cuda3std3__45__cpo5beginE
	.align		8
        /*0018*/ 	.dword	_ZN40_INTERNAL_c373dcc5_4_k_cu_dc1d32ff_163704cuda3std3__45__cpo3endE
	.align		8
        /*0020*/ 	.dword	_ZN40_INTERNAL_c373dcc5_4_k_cu_dc1d32ff_163704cuda3std3__45__cpo6cbeginE
	.align		8
        /*0028*/ 	.dword	_ZN40_INTERNAL_c373dcc5_4_k_cu_dc1d32ff_163704cuda3std3__45__cpo4cendE
	.align		8
        /*0030*/ 	.dword	_ZN40_INTERNAL_c373dcc5_4_k_cu_dc1d32ff_163704cuda3std3__442_GLOBAL__N__c373dcc5_4_k_cu_dc1d32ff_163706ignoreE
	.align		8
        /*0038*/ 	.dword	_ZN40_INTERNAL_c373dcc5_4_k_cu_dc1d32ff_163704cuda3std3__419piecewise_constructE
	.align		8
        /*0040*/ 	.dword	_ZN40_INTERNAL_c373dcc5_4_k_cu_dc1d32ff_163704cuda3std3__48in_placeE
	.align		8
        /*0048*/ 	.dword	_ZN40_INTERNAL_c373dcc5_4_k_cu_dc1d32ff_163704cuda3std6ranges3__45__cpo4swapE
	.align		8
        /*0050*/ 	.dword	_ZN40_INTERNAL_c373dcc5_4_k_cu_dc1d32ff_163704cuda3std6ranges3__45__cpo9iter_moveE
	.align		8
        /*0058*/ 	.dword	_ZN40_INTERNAL_c373dcc5_4_k_cu_dc1d32ff_163704cute7productE
	.align		8
        /*0060*/ 	.dword	_ZN40_INTERNAL_c373dcc5_4_k_cu_dc1d32ff_163704cute1_E
	.align		8
        /*0068*/ 	.dword	$str$25
	.align		8
        /*0070*/ 	.dword	$str$26


//--------------------- .text._ZN7cutlass13device_kernelINS_4gemm6kernel13GemmUniversalIN4cute5tupleIJiiiiEEENS1_10collective13CollectiveMmaINS1_35MainloopSm100TmaUmmaWarpSpecializedILi89ELi2ELi4ENS5_IJNS4_1CILi1EEESB_SB_EEEEENS5_IJNSA_ILi64EEENSA_ILi16EEENSA_ILi32EEEEEENS_12float_e4m3_tENS5_IJlSB_lEEESI_SJ_NS4_8TiledMMAINS4_8MMA_AtomIJNS4_10MMA_TraitsINS4_19SM100_MMA_F8F6F4_SSEJSI_SI_fSE_SF_NS4_17integral_constantINS4_4UMMA5MajorELSQ_0EEESR_NSO_INSP_7ScaleInELSS_0EEEST_EEEEEENS4_6LayoutISC_NS5_IJNSA_ILi0EEESX_SX_EEEEENS5_IJNS4_10UnderscoreES10_S10_EEEEENS4_13SM90_TMA_LOADENS4_14ComposedLayoutINS4_7SwizzleILi1ELi4ELi3EEENS4_18smem_ptr_flag_bitsILi8EEENSW_INS5_IJNSA_ILi8EEESG_EEENS5_IJSG_SB_EEEEEEEvNS4_8identityES13_S1D_vS1E_EENS_8epilogue10collective18CollectiveEpilogueINS1G_23Sm100TmaWarpSpecializedILi1ELi1ELi8ELb0ELb0EEEJSH_NS5_IJNSW_ISE_SB_EENSW_ISF_SB_EEEEESI_SJ_SI_SJ_NS1G_6fusion15FusionCallbacksIS1K_NS1O_17LinearCombinationISI_fSI_fLNS_15FloatRoundStyleE2EEESH_S1N_JEEENS4_5SM1004TMEM4LOAD25SM100_TMEM_LOAD_16dp32b8xES13_NS14_INS15_ILi0ELi4ELi3EEES18_NSW_INS5_IJS19_SF_EEENS5_IJSF_SB_EEEEEEENS4_39AutoVectorizingCopyWithAssumedAlignmentILi128EEENS4_14SM90_TMA_STOREES22_S24_S24_EEEvvEEEEvNT_6ParamsE --------------------------
	.section	.text._ZN7cutlass13device_kernelINS_4gemm6kernel13GemmUniversalIN4cute5tupleIJiiiiEEENS1_10collective13CollectiveMmaINS1_35MainloopSm100TmaUmmaWarpSpecializedILi89ELi2ELi4ENS5_IJNS4_1CILi1EEESB_SB_EEEEENS5_IJNSA_ILi64EEENSA_ILi16EEENSA_ILi32EEEEEENS_12float_e4m3_tENS5_IJlSB_lEEESI_SJ_NS4_8TiledMMAINS4_8MMA_AtomIJNS4_10MMA_TraitsINS4_19SM100_MMA_F8F6F4_SSEJSI_SI_fSE_SF_NS4_17integral_constantINS4_4UMMA5MajorELSQ_0EEESR_NSO_INSP_7ScaleInELSS_0EEEST_EEEEEENS4_6LayoutISC_NS5_IJNSA_ILi0EEESX_SX_EEEEENS5_IJNS4_10UnderscoreES10_S10_EEEEENS4_13SM90_TMA_LOADENS4_14ComposedLayoutINS4_7SwizzleILi1ELi4ELi3EEENS4_18smem_ptr_flag_bitsILi8EEENSW_INS5_IJNSA_ILi8EEESG_EEENS5_IJSG_SB_EEEEEEEvNS4_8identityES13_S1D_vS1E_EENS_8epilogue10collective18CollectiveEpilogueINS1G_23Sm100TmaWarpSpecializedILi1ELi1ELi8ELb0ELb0EEEJSH_NS5_IJNSW_ISE_SB_EENSW_ISF_SB_EEEEESI_SJ_SI_SJ_NS1G_6fusion15FusionCallbacksIS1K_NS1O_17LinearCombinationISI_fSI_fLNS_15FloatRoundStyleE2EEESH_S1N_JEEENS4_5SM1004TMEM4LOAD25SM100_TMEM_LOAD_16dp32b8xES13_NS14_INS15_ILi0ELi4ELi3EEES18_NSW_INS5_IJS19_SF_EEENS5_IJSF_SB_EEEEEEENS4_39AutoVectorizingCopyWithAssumedAlignmentILi128EEENS4_14SM90_TMA_STOREES22_S24_S24_EEEvvEEEEvNT_6ParamsE,"ax",@progbits
	.align	128
.text._ZN7cutlass13device_kernelINS_4gemm6kernel13GemmUniversalIN4cute5tupleIJiiiiEEENS1_10collective13CollectiveMmaINS1_35MainloopSm100TmaUmmaWarpSpecializedILi89ELi2ELi4ENS5_IJNS4_1CILi1EEESB_SB_EEEEENS5_IJNSA_ILi64EEENSA_ILi16EEENSA_ILi32EEEEEENS_12float_e4m3_tENS5_IJlSB_lEEESI_SJ_NS4_8TiledMMAINS4_8MMA_AtomIJNS4_10MMA_TraitsINS4_19SM100_MMA_F8F6F4_SSEJSI_SI_fSE_SF_NS4_17integral_constantINS4_4UMMA5MajorELSQ_0EEESR_NSO_INSP_7ScaleInELSS_0EEEST_EEEEEENS4_6LayoutISC_NS5_IJNSA_ILi0EEESX_SX_EEEEENS5_IJNS4_10UnderscoreES10_S10_EEEEENS4_13SM90_TMA_LOADENS4_14ComposedLayoutINS4_7SwizzleILi1ELi4ELi3EEENS4_18smem_ptr_flag_bitsILi8EEENSW_INS5_IJNSA_ILi8EEESG_EEENS5_IJSG_SB_EEEEEEEvNS4_8identityES13_S1D_vS1E_EENS_8epilogue10collective18CollectiveEpilogueINS1G_23Sm100TmaWarpSpecializedILi1ELi1ELi8ELb0ELb0EEEJSH_NS5_IJNSW_ISE_SB_EENSW_ISF_SB_EEEEESI_SJ_SI_SJ_NS1G_6fusion15FusionCallbacksIS1K_NS1O_17LinearCombinationISI_fSI_fLNS_15FloatRoundStyleE2EEESH_S1N_JEEENS4_5SM1004TMEM4LOAD25SM100_TMEM_LOAD_16dp32b8xES13_NS14_INS15_ILi0ELi4ELi3EEES18_NSW_INS5_IJS19_SF_EEENS5_IJSF_SB_EEEEEEENS4_39AutoVectorizingCopyWithAssumedAlignmentILi128EEENS4_14SM90_TMA_STOREES22_S24_S24_EEEvvEEEEvNT_6ParamsE:
        .type           _ZN7cutlass13device_kernelINS_4gemm6kernel13GemmUniversalIN4cute5tupleIJiiiiEEENS1_10collective13CollectiveMmaINS1_35MainloopSm100TmaUmmaWarpSpecializedILi89ELi2ELi4ENS5_IJNS4_1CILi1EEESB_SB_EEEEENS5_IJNSA_ILi64EEENSA_ILi16EEENSA_ILi32EEEEEENS_12float_e4m3_tENS5_IJlSB_lEEESI_SJ_NS4_8TiledMMAINS4_8MMA_AtomIJNS4_10MMA_TraitsINS4_19SM100_MMA_F8F6F4_SSEJSI_SI_fSE_SF_NS4_17integral_constantINS4_4UMMA5MajorELSQ_0EEESR_NSO_INSP_7ScaleInELSS_0EEEST_EEEEEENS4_6LayoutISC_NS5_IJNSA_ILi0EEESX_SX_EEEEENS5_IJNS4_10UnderscoreES10_S10_EEEEENS4_13SM90_TMA_LOADENS4_14ComposedLayoutINS4_7SwizzleILi1ELi4ELi3EEENS4_18smem_ptr_flag_bitsILi8EEENSW_INS5_IJNSA_ILi8EEESG_EEENS5_IJSG_SB_EEEEEEEvNS4_8identityES13_S1D_vS1E_EENS_8epilogue10collective18CollectiveEpilogueINS1G_23Sm100TmaWarpSpecializedILi1ELi1ELi8ELb0ELb0EEEJSH_NS5_IJNSW_ISE_SB_EENSW_ISF_SB_EEEEESI_SJ_SI_SJ_NS1G_6fusion15FusionCallbacksIS1K_NS1O_17LinearCombinationISI_fSI_fLNS_15FloatRoundStyleE2EEESH_S1N_JEEENS4_5SM1004TMEM4LOAD25SM100_TMEM_LOAD_16dp32b8xES13_NS14_INS15_ILi0ELi4ELi3EEES18_NSW_INS5_IJS19_SF_EEENS5_IJSF_SB_EEEEEEENS4_39AutoVectorizingCopyWithAssumedAlignmentILi128EEENS4_14SM90_TMA_STOREES22_S24_S24_EEEvvEEEEvNT_6ParamsE,@function
        .size           _ZN7cutlass13device_kernelINS_4gemm6kernel13GemmUniversalIN4cute5tupleIJiiiiEEENS1_10collective13CollectiveMmaINS1_35MainloopSm100TmaUmmaWarpSpecializedILi89ELi2ELi4ENS5_IJNS4_1CILi1EEESB_SB_EEEEENS5_IJNSA_ILi64EEENSA_ILi16EEENSA_ILi32EEEEEENS_12float_e4m3_tENS5_IJlSB_lEEESI_SJ_NS4_8TiledMMAINS4_8MMA_AtomIJNS4_10MMA_TraitsINS4_19SM100_MMA_F8F6F4_SSEJSI_SI_fSE_SF_NS4_17integral_constantINS4_4UMMA5MajorELSQ_0EEESR_NSO_INSP_7ScaleInELSS_0EEEST_EEEEEENS4_6LayoutISC_NS5_IJNSA_ILi0EEESX_SX_EEEEENS5_IJNS4_10UnderscoreES10_S10_EEEEENS4_13SM90_TMA_LOADENS4_14ComposedLayoutINS4_7SwizzleILi1ELi4ELi3EEENS4_18smem_ptr_flag_bitsILi8EEENSW_INS5_IJNSA_ILi8EEESG_EEENS5_IJSG_SB_EEEEEEEvNS4_8identityES13_S1D_vS1E_EENS_8epilogue10collective18CollectiveEpilogueINS1G_23Sm100TmaWarpSpecializedILi1ELi1ELi8ELb0ELb0EEEJSH_NS5_IJNSW_ISE_SB_EENSW_ISF_SB_EEEEESI_SJ_SI_SJ_NS1G_6fusion15FusionCallbacksIS1K_NS1O_17LinearCombinationISI_fSI_fLNS_15FloatRoundStyleE2EEESH_S1N_JEEENS4_5SM1004TMEM4LOAD25SM100_TMEM_LOAD_16dp32b8xES13_NS14_INS15_ILi0ELi4ELi3EEES18_NSW_INS5_IJS19_SF_EEENS5_IJSF_SB_EEEEEEENS4_39AutoVectorizingCopyWithAssumedAlignmentILi128EEENS4_14SM90_TMA_STOREES22_S24_S24_EEEvvEEEEvNT_6ParamsE,(.L_x_129 - _ZN7cutlass13device_kernelINS_4gemm6kernel13GemmUniversalIN4cute5tupleIJiiiiEEENS1_10collective13CollectiveMmaINS1_35MainloopSm100TmaUmmaWarpSpecializedILi89ELi2ELi4ENS5_IJNS4_1CILi1EEESB_SB_EEEEENS5_IJNSA_ILi64EEENSA_ILi16EEENSA_ILi32EEEEEENS_12float_e4m3_tENS5_IJlSB_lEEESI_SJ_NS4_8TiledMMAINS4_8MMA_AtomIJNS4_10MMA_TraitsINS4_19SM100_MMA_F8F6F4_SSEJSI_SI_fSE_SF_NS4_17integral_constantINS4_4UMMA5MajorELSQ_0EEESR_NSO_INSP_7ScaleInELSS_0EEEST_EEEEEENS4_6LayoutISC_NS5_IJNSA_ILi0EEESX_SX_EEEEENS5_IJNS4_10UnderscoreES10_S10_EEEEENS4_13SM90_TMA_LOADENS4_14ComposedLayoutINS4_7SwizzleILi1ELi4ELi3EEENS4_18smem_ptr_flag_bitsILi8EEENSW_INS5_IJNSA_ILi8EEESG_EEENS5_IJSG_SB_EEEEEEEvNS4_8identityES13_S1D_vS1E_EENS_8epilogue10collective18CollectiveEpilogueINS1G_23Sm100TmaWarpSpecializedILi1ELi1ELi8ELb0ELb0EEEJSH_NS5_IJNSW_ISE_SB_EENSW_ISF_SB_EEEEESI_SJ_SI_SJ_NS1G_6fusion15FusionCallbacksIS1K_NS1O_17LinearCombinationISI_fSI_fLNS_15FloatRoundStyleE2EEESH_S1N_JEEENS4_5SM1004TMEM4LOAD25SM100_TMEM_LOAD_16dp32b8xES13_NS14_INS15_ILi0ELi4ELi3EEES18_NSW_INS5_IJS19_SF_EEENS5_IJSF_SB_EEEEEEENS4_39AutoVectorizingCopyWithAssumedAlignmentILi128EEENS4_14SM90_TMA_STOREES22_S24_S24_EEEvvEEEEvNT_6ParamsE)
        .other          _ZN7cutlass13device_kernelINS_4gemm6kernel13GemmUniversalIN4cute5tupleIJiiiiEEENS1_10collective13CollectiveMmaINS1_35MainloopSm100TmaUmmaWarpSpecializedILi89ELi2ELi4ENS5_IJNS4_1CILi1EEESB_SB_EEEEENS5_IJNSA_ILi64EEENSA_ILi16EEENSA_ILi32EEEEEENS_12float_e4m3_tENS5_IJlSB_lEEESI_SJ_NS4_8TiledMMAINS4_8MMA_AtomIJNS4_10MMA_TraitsINS4_19SM100_MMA_F8F6F4_SSEJSI_SI_fSE_SF_NS4_17integral_constantINS4_4UMMA5MajorELSQ_0EEESR_NSO_INSP_7ScaleInELSS_0EEEST_EEEEEENS4_6LayoutISC_NS5_IJNSA_ILi0EEESX_SX_EEEEENS5_IJNS4_10UnderscoreES10_S10_EEEEENS4_13SM90_TMA_LOADENS4_14ComposedLayoutINS4_7SwizzleILi1ELi4ELi3EEENS4_18smem_ptr_flag_bitsILi8EEENSW_INS5_IJNSA_ILi8EEESG_EEENS5_IJSG_SB_EEEEEEEvNS4_8identityES13_S1D_vS1E_EENS_8epilogue10collective18CollectiveEpilogueINS1G_23Sm100TmaWarpSpecializedILi1ELi1ELi8ELb0ELb0EEEJSH_NS5_IJNSW_ISE_SB_EENSW_ISF_SB_EEEEESI_SJ_SI_SJ_NS1G_6fusion15FusionCallbacksIS1K_NS1O_17LinearCombinationISI_fSI_fLNS_15FloatRoundStyleE2EEESH_S1N_JEEENS4_5SM1004TMEM4LOAD25SM100_TMEM_LOAD_16dp32b8xES13_NS14_INS15_ILi0ELi4ELi3EEES18_NSW_INS5_IJS19_SF_EEENS5_IJSF_SB_EEEEEEENS4_39AutoVectorizingCopyWithAssumedAlignmentILi128EEENS4_14SM90_TMA_STOREES22_S24_S24_EEEvvEEEEvNT_6ParamsE,@"STO_CUDA_ENTRY STV_DEFAULT"
_ZN7cutlass13device_kernelINS_4gemm6kernel13GemmUniversalIN4cute5tupleIJiiiiEEENS1_10collective13CollectiveMmaINS1_35MainloopSm100TmaUmmaWarpSpecializedILi89ELi2ELi4ENS5_IJNS4_1CILi1EEESB_SB_EEEEENS5_IJNSA_ILi64EEENSA_ILi16EEENSA_ILi32EEEEEENS_12float_e4m3_tENS5_IJlSB_lEEESI_SJ_NS4_8TiledMMAINS4_8MMA_AtomIJNS4_10MMA_TraitsINS4_19SM100_MMA_F8F6F4_SSEJSI_SI_fSE_SF_NS4_17integral_constantINS4_4UMMA5MajorELSQ_0EEESR_NSO_INSP_7ScaleInELSS_0EEEST_EEEEEENS4_6LayoutISC_NS5_IJNSA_ILi0EEESX_SX_EEEEENS5_IJNS4_10UnderscoreES10_S10_EEEEENS4_13SM90_TMA_LOADENS4_14ComposedLayoutINS4_7SwizzleILi1ELi4ELi3EEENS4_18smem_ptr_flag_bitsILi8EEENSW_INS5_IJNSA_ILi8EEESG_EEENS5_IJSG_SB_EEEEEEEvNS4_8identityES13_S1D_vS1E_EENS_8epilogue10collective18CollectiveEpilogueINS1G_23Sm100TmaWarpSpecializedILi1ELi1ELi8ELb0ELb0EEEJSH_NS5_IJNSW_ISE_SB_EENSW_ISF_SB_EEEEESI_SJ_SI_SJ_NS1G_6fusion15FusionCallbacksIS1K_NS1O_17LinearCombinationISI_fSI_fLNS_15FloatRoundStyleE2EEESH_S1N_JEEENS4_5SM1004TMEM4LOAD25SM100_TMEM_LOAD_16dp32b8xES13_NS14_INS15_ILi0ELi4ELi3EEES18_NSW_INS5_IJS19_SF_EEENS5_IJSF_SB_EEEEEEENS4_39AutoVectorizingCopyWithAssumedAlignmentILi128EEENS4_14SM90_TMA_STOREES22_S24_S24_EEEvvEEEEvNT_6ParamsE:
[----:B------:R-:W1:Y:S01]  /*0000*/  LDC R1, c[0x0][0x37c] ;  /* 0x0000df00ff017b82 */ /* 0x000e620000000800 */
[----:B------:R-:W2:Y:S01]  /*0010*/  S2R R51, SR_TID.X ;  /* 0x0000000000337919 */ /* 0x000ea20000002100 */
[----:B------:R-:W3:Y:S01]  /*0020*/  LDCU.64 UR4, c[0x0][0x890] ;  /* 0x00011200ff0477ac */ /* 0x000ee20008000a00 */
[----:B------:R-:W-:Y:S02]  /*0030*/  PRMT R40, RZ, 0x7610, R40 ;  /* 0x00007610ff287816 */ /* 0x000fe40000000028 */
[----:B------:R-:W-:Y:S01]  /*0040*/  ELECT P5, URZ, PT ;  /* 0x0000000000ff782f */ /* 0x000fe200038a0000 */
[----:B------:R-:W4:Y:S01]  /*0050*/  LDCU.64 UR44, c[0x0][0x358] ;  /* 0x00006b00ff2c77ac */ /* 0x000f220008000a00 */
[----:B---3--:R-:W-:-:S04]  /*0060*/  UISETP.NE.U32.AND UP0, UPT, UR4, URZ, UPT ;  /* 0x000000ff0400728c */ /* 0x008fc8000bf05070 */
[----:B------:R-:W-:Y:S01]  /*0070*/  UISETP.NE.AND.EX UP0, UPT, UR5, URZ, UPT, UP0 ;  /* 0x000000ff0500728c */ /* 0x000fe2000bf05300 */
[----:B--2---:R-:W-:-:S05]  /*0080*/  SHF.R.U32.HI R46, RZ, 0x5, R51 ;  /* 0x00000005ff2e7819 */ /* 0x004fca0000011633 */
[----:B------:R-:W2:Y:S02]  /*0090*/  SHFL.IDX PT, R0, R46, RZ, 0x1f ;  /* 0x00001fff2e007589 */ /* 0x000ea400000e0000 */
[----:B--2---:R-:W-:Y:S01]  /*00a0*/  R2UR UR8, R0 ;  /* 0x00000000000872ca */ /* 0x004fe200000e0000 */
[----:B-1--4-:R-:W-:-:S14]  /*00b0*/  BRA.U UP0, `(.L_x_0) ;  /* 0x00000001002c7547 */ /* 0x012fdc000b800000 */
[----:B------:R-:W1:Y:S02]  /*00c0*/  LDCU.64 UR6, c[0x0][0x888] ;  /* 0x00011100ff0677ac */ /* 0x000e640008000a00 */
[----:B-1----:R-:W-:-:S04]  /*00d0*/  UISETP.NE.U32.AND UP0, UPT, UR6, URZ, UPT ;  /* 0x000000ff0600728c */ /* 0x002fc8000bf05070 */
[----:B------:R-:W-:-:S09]  /*00e0*/  UISETP.NE.AND.EX UP0, UPT, UR7, URZ, UPT, UP0 ;  /* 0x000000ff0700728c */ /* 0x000fd2000bf05300 */
[----:B------:R-:W-:Y:S05]  /*00f0*/  BRA.U !UP0, `(.L_x_1) ;  /* 0x0000000108147547 */ /* 0x000fea000b800000 */
[----:B------:R-:W1:Y:S02]  /*0100*/  LDC.64 R2, c[0x0][0x888] ;  /* 0x00022200ff027b82 */ /* 0x000e640000000a00 */
[----:B-1----:R-:W2:Y:S01]  /*0110*/  LDG.E R0, desc[UR44][R2.64] ;  /* 0x0000002c02007981 */ /* 0x002ea2000c1e1900 */
[----:B------:R-:W-:Y:S01]  /*0120*/  HFMA2 R40, -RZ, RZ, 0, 5.9604644775390625e-08 ;  /* 0x00000001ff287431 */ /* 0x000fe200000001ff */
[----:B--2---:R-:W-:Y:S01]  /*0130*/  R2UR UR38, R0 ;  /* 0x00000000002672ca */ /* 0x004fe200000e0000 */
[----:B------:R-:W-:Y:S05]  /*0140*/  BRA `(.L_x_0) ;  /* 0x0000000000087947 */ /* 0x000fea0003800000 */
.L_x_1:
[----:B------:R-:W-:Y:S01]  /*0150*/  HFMA2 R40, -RZ, RZ, 0, 5.9604644775390625e-08 ;  /* 0x00000001ff287431 */ /* 0x000fe200000001ff */
[----:B------:R-:W1:Y:S02]  /*0160*/  LDCU UR38, c[0x0][0x880] ;  /* 0x00011000ff2677ac */ /* 0x000e640008000800 */
.L_x_0:
[----:B------:R-:W2:Y:S02]  /*0170*/  LDCU.64 UR6, c[0x0][0x8b0] ;  /* 0x00011600ff0677ac */ /* 0x000ea40008000a00 */
[----:B--2---:R-:W-:-:S04]  /*0180*/  UISETP.NE.U32.AND UP0, UPT, UR6, URZ, UPT ;  /* 0x000000ff0600728c */ /* 0x004fc8000bf05070 */
[----:B------:R-:W-:-:S09]  /*0190*/  UISETP.NE.AND.EX UP0, UPT, UR7, URZ, UPT, UP0 ;  /* 0x000000ff0700728c */ /* 0x000fd2000bf05300 */
[----:B------:R-:W-:Y:S05]  /*01a0*/  BRA.U UP0, `(.L_x_2) ;  /* 0x0000000100207547 */ /* 0x000fea000b800000 */
[----:B------:R-:W2:Y:S02]  /*01b0*/  LDCU.64 UR6, c[0x0][0x8a8] ;  /* 0x00011500ff0677ac */ /* 0x000ea40008000a00 */
[----:B--2---:R-:W-:-:S04]  /*01c0*/  UISETP.NE.U32.AND UP0, UPT, UR6, URZ, UPT ;  /* 0x000000ff0600728c */ /* 0x004fc8000bf05070 */
[----:B------:R-:W-:-:S09]  /*01d0*/  UISETP.NE.AND.EX UP0, UPT, UR7, URZ, UPT, UP0 ;  /* 0x000000ff0700728c */ /* 0x000fd2000bf05300 */
[----:B------:R-:W-:Y:S05]  /*01e0*/  BRA.U !UP0, `(.L_x_3) ;  /* 0x00000001080c7547 */ /* 0x000fea000b800000 */
[----:B------:R-:W2:Y:S02]  /*01f0*/  LDC.64 R2, c[0x0][0x8a8] ;  /* 0x00022a00ff027b82 */ /* 0x000ea40000000a00 */
[----:B--2---:R2:W5:Y:S01]  /*0200*/  LDG.E R27, desc[UR44][R2.64] ;  /* 0x0000002c021b7981 */ /* 0x004562000c1e1900 */
[----:B------:R-:W-:Y:S05]  /*0210*/  BRA `(.L_x_2) ;  /* 0x0000000000047947 */ /* 0x000fea0003800000 */
.L_x_3:
[----:B------:R-:W3:Y:S02]  /*0220*/  LDC R27, c[0x0][0x8a0] ;  /* 0x00022800ff1b7b82 */ /* 0x000ee40000000800 */
.L_x_2:
[----:B------:R-:W-:Y:S01]  /*0230*/  IMAD.U32 R0, RZ, RZ, UR8 ;  /* 0x00000008ff007e24 */ /* 0x000fe2000f8e00ff */
[----:B------:R-:W-:Y:S04]  /*0240*/  BSSY.RECONVERGENT B0, `(.L_x_4) ;  /* 0x000000c000007945 */ /* 0x000fe80003800200 */
[C---:B------:R-:W-:Y:S02]  /*0250*/  ISETP.NE.OR P1, PT, R0.reuse, 0x1, !P5 ;  /* 0x000000010000780c */ /* 0x040fe40006f25670 */
[----:B------:R-:W-:-:S11]  /*0260*/  ISETP.NE.OR P0, PT, R0, 0x3, !P5 ;  /* 0x000000030000780c */ /* 0x000fd60006f05670 */
[----:B------:R-:W-:Y:S05]  /*0270*/  @P1 BRA `(.L_x_5) ;  /* 0x0000000000201947 */ /* 0x000fea0003800000 */
[----:B------:R-:W4:Y:S02]  /*0280*/  LDCU.64 UR6, c[0x0][0x348] ;  /* 0x00006900ff0677ac */ /* 0x000f240008000a00 */
[----:B----4-:R-:W-:Y:S02]  /*0290*/  UIADD3 UR10, UP1, UPT, UR6, 0x80, URZ ;  /* 0x00000080060a7890 */ /* 0x010fe4000ff3e0ff */
[----:B------:R-:W-:Y:S02]  /*02a0*/  UIADD3 UR6, UP0, UPT, UR6, 0x180, URZ ;  /* 0x0000018006067890 */ /* 0x000fe4000ff1e0ff */
[----:B------:R-:W-:Y:S02]  /*02b0*/  UIADD3.X UR11, UPT, UPT, URZ, UR7, URZ, UP1, !UPT ;  /* 0x00000007ff0b7290 */ /* 0x000fe40008ffe4ff */
[----:B------:R-:W-:-:S07]  /*02c0*/  UIADD3.X UR7, UPT, UPT, URZ, UR7, URZ, UP0, !UPT ;  /* 0x00000007ff077290 */ /* 0x000fce00087fe4ff */
[----:B------:R4:W-:Y:S02]  /*02d0*/  UTMACCTL.PF [UR10] ;  /* 0x000000000a0079b9 */ /* 0x0009e40008040000 */
[----:B------:R4:W-:Y:S02]  /*02e0*/  UTMACCTL.PF [UR6] ;  /* 0x00000000060079b9 */ /* 0x0009e40008040000 */
[----:B----4-:R-:W-:Y:S01]  /*02f0*/  NOP ;  /* 0x0000000000007918 */ /* 0x010fe20000000000 */
.L_x_5:
[----:B-1----:R-:W-:Y:S05]  /*0300*/  BSYNC.RECONVERGENT B0 ;  /* 0x0000000000007941 */ /* 0x002fea0003800200 */
.L_x_4:
[----:B------:R-:W-:Y:S04]  /*0310*/  BSSY.RECONVERGENT B0, `(.L_x_6) ;  /* 0x000000a000007945 */ /* 0x000fe80003800200 */
[----:B------:R-:W-:Y:S05]  /*0320*/  @P0 BRA `(.L_x_7) ;  /* 0x0000000000200947 */ /* 0x000fea0003800000 */
[----:B------:R-:W1:Y:S02]  /*0330*/  LDCU.64 UR6, c[0x0][0x348] ;  /* 0x00006900ff0677ac */ /* 0x000e640008000a00 */
[----:B-1----:R-:W-:Y:S02]  /*0340*/  UIADD3 UR10, UP1, UPT, UR6, 0x580, URZ ;  /* 0x00000580060a7890 */ /* 0x002fe4000ff3e0ff */
[----:B------:R-:W-:Y:S02]  /*0350*/  UIADD3 UR6, UP0, UPT, UR6, 0x680, URZ ;  /* 0x0000068006067890 */ /* 0x000fe4000ff1e0ff */
[----:B------:R-:W-:Y:S02]  /*0360*/  UIADD3.X UR11, UPT, UPT, URZ, UR7, URZ, UP1, !UPT ;  /* 0x00000007ff0b7290 */ /* 0x000fe40008ffe4ff */
[----:B------:R-:W-:-:S07]  /*0370*/  UIADD3.X UR7, UPT, UPT, URZ, UR7, URZ, UP0, !UPT ;  /* 0x00000007ff077290 */ /* 0x000fce00087fe4ff */
[----:B------:R1:W-:Y:S02]  /*0380*/  UTMACCTL.PF [UR10] ;  /* 0x000000000a0079b9 */ /* 0x0003e40008040000 */
[----:B------:R1:W-:Y:S02]  /*0390*/  UTMACCTL.PF [UR6] ;  /* 0x00000000060079b9 */ /* 0x0003e40008040000 */
[----:B-1----:R-:W-:Y:S01]  /*03a0*/  NOP ;  /* 0x0000000000007918 */ /* 0x002fe20000000000 */
.L_x_7:
[----:B------:R-:W-:Y:S05]  /*03b0*/  BSYNC.RECONVERGENT B0 ;  /* 0x0000000000007941 */ /* 0x000fea0003800200 */
.L_x_6:
[----:B------:R-:W1:Y:S01]  /*03c0*/  LDCU.64 UR6, c[0x0][0x888] ;  /* 0x00011100ff0677ac */ /* 0x000e620008000a00 */
[----:B------:R-:W-:Y:S02]  /*03d0*/  UISETP.EQ.U32.AND UP1, UPT, UR4, URZ, UPT ;  /* 0x000000ff0400728c */ /* 0x000fe4000bf22070 */
[----:B------:R-:W-:Y:S02]  /*03e0*/  UPLOP3.LUT UP2, UPT, UPT, UPT, UPT, 0x80, 0x8 ;  /* 0x000000000008789c */ /* 0x000fe40003f4f070 */
[----:B-1----:R-:W-:-:S04]  /*03f0*/  UISETP.NE.U32.AND UP0, UPT, UR6, URZ, UPT ;  /* 0x000000ff0600728c */ /* 0x002fc8000bf05070 */
[----:B------:R-:W-:-:S04]  /*0400*/  UISETP.NE.AND.EX UP0, UPT, UR7, URZ, UPT, UP0 ;  /* 0x000000ff0700728c */ /* 0x000fc8000bf05300 */
[----:B------:R-:W-:-:S04]  /*0410*/  UISETP.EQ.OR.EX UP3, UPT, UR5, URZ, !UP0, UP1 ;  /* 0x000000ff0500728c */ /* 0x000fc8000c762710 */
[----:B------:R-:W-:-:S05]  /*0420*/  UP2UR UR47, UPR, URZ, 0x8 ;  /* 0x00000008ff2f7883 */ /* 0x000fca0008000000 */
[----:B------:R-:W-:Y:S07]  /*0430*/  BRA.U !UP3, `(.L_x_8) ;  /* 0x000000010b207547 */ /* 0x000fee000b800000 */
[----:B------:R-:W-:Y:S01]  /*0440*/  UISETP.NE.U32.AND UP2, UPT, UR4, URZ, UPT ;  /* 0x000000ff0400728c */ /* 0x000fe2000bf45070 */
[----:B------:R-:W-:Y:S01]  /*0450*/  FSETP.NEU.AND P0, PT, RZ, UR38, PT ;  /* 0x00000026ff007c0b */ /* 0x000fe2000bf0d000 */
[----:B------:R-:W-:Y:S02]  /*0460*/  USEL UR4, URZ, 0xffffffff, UP0 ;  /* 0xffffffffff047887 */ /* 0x000fe40008000000 */
[----:B------:R-:W-:-:S10]  /*0470*/  UISETP.NE.AND.EX UP2, UPT, UR5, URZ, UPT, UP2 ;  /* 0x000000ff0500728c */ /* 0x000fd4000bf45320 */
[----:B------:R-:W-:Y:S01]  /*0480*/  VOTEU.ANY UP1, P0 ;  /* 0x0000000000ff7886 */ /* 0x000fe20000020100 */
[----:B------:R-:W-:-:S04]  /*0490*/  @!UP2 USEL UR4, URZ, 0xffffffff, UP1 ;  /* 0xffffffffff04a887 */ /* 0x000fc80008800000 */
[----:B------:R-:W-:-:S04]  /*04a0*/  ULOP3.LUT UR4, UR4, 0x1, URZ, 0xc0, !UPT ;  /* 0x0000000104047892 */ /* 0x000fc8000f8ec0ff */
[----:B------:R-:W-:-:S11]  /*04b0*/  UISETP.NE.U32.AND UP2, UPT, UR4, 0x1, UPT ;  /* 0x000000010400788c */ /* 0x000fd6000bf45070 */
.L_x_8:
[----:B--2---:R-:W1:Y:S01]  /*04c0*/  SHFL.IDX PT, R2, R46, RZ, 0x1f ;  /* 0x00001fff2e027589 */ /* 0x004e6200000e0000 */
[----:B------:R-:W-:-:S04]  /*04d0*/  UISETP.NE.AND UP1, UPT, UR8, 0x2, UPT ;  /* 0x000000020800788c */ /* 0x000fc8000bf25270 */
[----:B------:R-:W-:Y:S01]  /*04e0*/  USEL UR13, URZ, 0x1, UP1 ;  /* 0x00000001ff0d7887 */ /* 0x000fe20008800000 */
[----:B-1----:R-:W-:-:S13]  /*04f0*/  ISETP.NE.AND P0, PT, R2, RZ, PT ;  /* 0x000000ff0200720c */ /* 0x002fda0003f05270 */
[----:B------:R-:W-:Y:S05]  /*0500*/  @P0 BRA `(.L_x_9) ;  /* 0x0000000800fc0947 */ /* 0x000fea0003800000 */
[----:B------:R-:W-:Y:S01]  /*0510*/  ELECT P0, URZ, PT ;  /* 0x0000000000ff782f */ /* 0x000fe20003800000 */
[----:B------:R-:W-:-:S12]  /*0520*/  BSSY.RECONVERGENT B0, `(.L_x_9) ;  /* 0x00000bd000007945 */ /* 0x000fd80003800200 */
[----:B------:R-:W-:Y:S05]  /*0530*/  @!P0 BRA `(.L_x_10) ;  /* 0x0000000800ec8947 */ /* 0x000fea0003800000 */
[----:B------:R-:W1:Y:S01]  /*0540*/  S2UR UR5, SR_CgaCtaId ;  /* 0x00000000000579c3 */ /* 0x000e620000008800 */
[----:B------:R-:W-:Y:S01]  /*0550*/  UMOV UR6, 0x400 ;  /* 0x0000040000067882 */ /* 0x000fe20000000000 */
[----:B------:R-:W-:Y:S01]  /*0560*/  UMOV UR4, 0x1 ;  /* 0x0000000100047882 */ /* 0x000fe20000000000 */
[----:B-1----:R-:W-:Y:S02]  /*0570*/  ULEA UR5, UR5, UR6, 0x18 ;  /* 0x0000000605057291 */ /* 0x002fe4000f8ec0ff */
[----:B------:R-:W-:-:S04]  /*0580*/  UIADD3 UR6, UPT, UPT, -UR4, 0x100000, URZ ;  /* 0x0010000004067890 */ /* 0x000fc8000fffe1ff */
[----:B------:R-:W-:Y:S02]  /*0590*/  USHF.L.U32 UR7, UR6, 0xb, URZ ;  /* 0x0000000b06077899 */ /* 0x000fe400080006ff */
[----:B------:R-:W-:Y:S01]  /*05a0*/  USHF.L.U32 UR6, UR6, 0x1, URZ ;  /* 0x0000000106067899 */ /* 0x000fe200080006ff */
[----:B------:R-:W1:Y:S11]  /*05b0*/  FENCE.VIEW.ASYNC.S ;  /* 0x00000000000073c6 */ /* 0x000e760000000000 */
[----:B-1----:R1:W2:Y:S01]  /*05c0*/  SYNCS.EXCH.64 URZ, [UR5], UR6 ;  /* 0x0000000605ff75b2 */ /* 0x0022a20008000100 */
[----:B------:R1:W4:Y:S01]  /*05d0*/  SYNCS.EXCH.64 URZ, [UR5+0x2c8], UR6 ;  /* 0x0002c80605ff75b2 */ /* 0x0003220008000100 */
[----:B------:R1:W1:Y:S01]  /*05e0*/  SYNCS.EXCH.64 URZ, [UR5+0x8], UR6 ;  /* 0x0000080605ff75b2 */ /* 0x0002620008000100 */
        /* <DEDUP_REMOVED lines=175> */
[----:B--2-4-:R-:W-:Y:S01]  /*10e0*/  NOP ;  /* 0x0000000000007918 */ /* 0x014fe20000000000 */
.L_x_10:
[----:B-1----:R-:W-:Y:S05]  /*10f0*/  BSYNC.RECONVERGENT B0 ;  /* 0x0000000000007941 */ /* 0x002fea0003800200 */
.L_x_9:
[----:B------:R-:W1:Y:S01]  /*1100*/  SHFL.IDX PT, R2, R46, RZ, 0x1f ;  /* 0x00001fff2e027589 */ /* 0x000e6200000e0000 */
[----:B------:R-:W-:Y:S01]  /*1110*/  NOP ;  /* 0x0000000000007918 */ /* 0x000fe20000000000 */
[----:B-1----:R-:W-:-:S13]  /*1120*/  ISETP.NE.AND P0, PT, R2, 0x1, PT ;  /* 0x000000010200780c */ /* 0x002fda0003f05270 */
[----:B------:R-:W-:Y:S05]  /*1130*/  @P0 BRA `(.L_x_11) ;  /* 0x0000000000400947 */ /* 0x000fea0003800000 */
[----:B------:R-:W1:Y:S01]  /*1140*/  S2UR UR6, SR_CgaCtaId ;  /* 0x00000000000679c3 */ /* 0x000e620000008800 */
[----:B------:R-:W-:Y:S01]  /*1150*/  UMOV UR7, 0x400 ;  /* 0x0000040000077882 */ /* 0x000fe20000000000 */
[----:B------:R-:W-:Y:S01]  /*1160*/  UMOV UR5, 0x20 ;  /* 0x0000002000057882 */ /* 0x000fe20000000000 */
[----:B------:R-:W-:Y:S01]  /*1170*/  UMOV UR4, 0x80 ;  /* 0x0000008000047882 */ /* 0x000fe20000000000 */
[----:B------:R-:W-:-:S04]  /*1180*/  UIADD3 UR10, UPT, UPT, -UR5, 0x100000, URZ ;  /* 0x00100000050a7890 */ /* 0x000fc8000fffe1ff */
[----:B------:R-:W-:Y:S02]  /*1190*/  USHF.L.U32 UR11, UR10, 0xb, URZ ;  /* 0x0000000b0a0b7899 */ /* 0x000fe400080006ff */
[----:B------:R-:W-:Y:S02]  /*11a0*/  USHF.L.U32 UR10, UR10, 0x1, URZ ;  /* 0x000000010a0a7899 */ /* 0x000fe400080006ff */
[----:B------:R-:W-:-:S04]  /*11b0*/  UIADD3 UR4, UPT, UPT, -UR4, 0x100000, URZ ;  /* 0x0010000004047890 */ /* 0x000fc8000fffe1ff */
[----:B------:R-:W-:Y:S02]  /*11c0*/  USHF.L.U32 UR5, UR4, 0xb, URZ ;  /* 0x0000000b04057899 */ /* 0x000fe400080006ff */
[----:B------:R-:W-:Y:S01]  /*11d0*/  USHF.L.U32 UR4, UR4, 0x1, URZ ;  /* 0x0000000104047899 */ /* 0x000fe200080006ff */
[----:B------:R-:W-:Y:S01]  /*11e0*/  ELECT P0, URZ, PT ;  /* 0x0000000000ff782f */ /* 0x000fe20003800000 */
[----:B-1----:R-:W-:Y:S01]  /*11f0*/  ULEA UR6, UR6, UR7, 0x18 ;  /* 0x0000000706067291 */ /* 0x002fe2000f8ec0ff */
[----:B------:R-:W1:Y:S11]  /*1200*/  FENCE.VIEW.ASYNC.S ;  /* 0x00000000000073c6 */ /* 0x000e760000000000 */
[----:B-1----:R1:W2:Y:S01]  /*1210*/  SYNCS.EXCH.64 URZ, [UR6+0x590], UR10 ;  /* 0x0005900a06ff75b2 */ /* 0x0022a20008000100 */
[----:B------:R1:W4:Y:S01]  /*1220*/  SYNCS.EXCH.64 URZ, [UR6+0x598], UR4 ;  /* 0x0005980406ff75b2 */ /* 0x0003220008000100 */
[----:B------:R-:W-:Y:S01]  /*1230*/  NOP ;  /* 0x0000000000007918 */ /* 0x000fe20000000000 */
.L_x_11:
[----:B------:R-:W3:Y:S01]  /*1240*/  SHFL.IDX PT, R2, R46, RZ, 0x1f ;  /* 0x00001fff2e027589 */ /* 0x000ee200000e0000 */
[----:B------:R-:W-:Y:S01]  /*1250*/  NOP ;  /* 0x0000000000007918 */ /* 0x000fe20000000000 */
[----:B---3--:R-:W-:-:S13]  /*1260*/  ISETP.NE.AND P0, PT, R2, 0x3, PT ;  /* 0x000000030200780c */ /* 0x008fda0003f05270 */
[----:B------:R-:W-:Y:S05]  /*1270*/  @P0 BRA `(.L_x_12) ;  /* 0x0000000000300947 */ /* 0x000fea0003800000 */
[----:B-1----:R-:W1:Y:S01]  /*1280*/  S2UR UR5, SR_CgaCtaId ;  /* 0x00000000000579c3 */ /* 0x002e620000008800 */
[----:B------:R-:W-:Y:S01]  /*1290*/  UMOV UR6, 0x400 ;  /* 0x0000040000067882 */ /* 0x000fe20000000000 */
[----:B------:R-:W-:Y:S01]  /*12a0*/  UMOV UR4, 0x20 ;  /* 0x0000002000047882 */ /* 0x000fe20000000000 */
[----:B------:R-:W-:Y:S01]  /*12b0*/  ELECT P0, URZ, PT ;  /* 0x0000000000ff782f */ /* 0x000fe20003800000 */
[----:B-1----:R-:W-:Y:S02]  /*12c0*/  ULEA UR5, UR5, UR6, 0x18 ;  /* 0x0000000605057291 */ /* 0x002fe4000f8ec0ff */
[----:B------:R-:W-:-:S04]  /*12d0*/  UIADD3 UR6, UPT, UPT, -UR4, 0x100000, URZ ;  /* 0x0010000004067890 */ /* 0x000fc8000fffe1ff */
[----:B------:R-:W-:Y:S02]  /*12e0*/  USHF.L.U32 UR7, UR6, 0xb, URZ ;  /* 0x0000000b06077899 */ /* 0x000fe400080006ff */
[----:B------:R-:W-:Y:S01]  /*12f0*/  USHF.L.U32 UR6, UR6, 0x1, URZ ;  /* 0x0000000106067899 */ /* 0x000fe200080006ff */
[----:B------:R-:W1:Y:S11]  /*1300*/  FENCE.VIEW.ASYNC.S ;  /* 0x00000000000073c6 */ /* 0x000e760000000000 */
[----:B-1----:R3:W1:Y:S01]  /*1310*/  SYNCS.EXCH.64 URZ, [UR5+0x5a0], UR6 ;  /* 0x0005a00605ff75b2 */ /* 0x0026620008000100 */
[----:B------:R3:W1:Y:S02]  /*1320*/  SYNCS.EXCH.64 URZ, [UR5+0x5a8], UR6 ;  /* 0x0005a80605ff75b2 */ /* 0x0006640008000100 */
[----:B---3--:R-:W-:Y:S01]  /*1330*/  NOP ;  /* 0x0000000000007918 */ /* 0x008fe20000000000 */
.L_x_12:
[----:B------:R-:W3:Y:S01]  /*1340*/  SHFL.IDX PT, R2, R46, RZ, 0x1f ;  /* 0x00001fff2e027589 */ /* 0x000ee200000e0000 */
[----:B------:R-:W-:Y:S01]  /*1350*/  NOP ;  /* 0x0000000000007918 */ /* 0x000fe20000000000 */
[----:B---3--:R-:W-:-:S13]  /*1360*/  ISETP.NE.AND P0, PT, R2, 0x4, PT ;  /* 0x000000040200780c */ /* 0x008fda0003f05270 */
[----:B------:R-:W-:Y:S05]  /*1370*/  @P0 BRA `(.L_x_13) ;  /* 0x00000000004c0947 */ /* 0x000fea0003800000 */
[----:B-1----:R-:W1:Y:S01]  /*1380*/  S2UR UR5, SR_CgaCtaId ;  /* 0x00000000000579c3 */ /* 0x002e620000008800 */
[----:B------:R-:W-:Y:S01]  /*1390*/  UMOV UR7, 0x100 ;  /* 0x0000010000077882 */ /* 0x000fe20000000000 */
[----:B------:R-:W-:Y:S01]  /*13a0*/  UMOV UR6, 0x400 ;  /* 0x0000040000067882 */ /* 0x000fe20000000000 */
[----:B------:R-:W-:Y:S01]  /*13b0*/  USEL UR7, UR7, 0xe0, UP2 ;  /* 0x000000e007077887 */ /* 0x000fe20009000000 */
[----:B------:R-:W-:Y:S01]  /*13c0*/  UMOV UR4, 0x1 ;  /* 0x0000000100047882 */ /* 0x000fe20000000000 */
[----:B------:R-:W-:Y:S01]  /*13d0*/  ELECT P0, URZ, PT ;  /* 0x0000000000ff782f */ /* 0x000fe20003800000 */
[----:B------:R-:W-:-:S04]  /*13e0*/  UIADD3 UR10, UPT, UPT, -UR4, 0x100000, URZ ;  /* 0x00100000040a7890 */ /* 0x000fc8000fffe1ff */
[----:B------:R-:W-:Y:S02]  /*13f0*/  USHF.L.U32 UR11, UR10, 0xb, URZ ;  /* 0x0000000b0a0b7899 */ /* 0x000fe400080006ff */
[----:B------:R-:W-:Y:S02]  /*1400*/  USHF.L.U32 UR10, UR10, 0x1, URZ ;  /* 0x000000010a0a7899 */ /* 0x000fe400080006ff */
[----:B-1----:R-:W-:Y:S02]  /*1410*/  ULEA UR5, UR5, UR6, 0x18 ;  /* 0x0000000605057291 */ /* 0x002fe4000f8ec0ff */
[----:B------:R-:W-:-:S04]  /*1420*/  UIADD3 UR6, UPT, UPT, -UR7, 0x100000, URZ ;  /* 0x0010000007067890 */ /* 0x000fc8000fffe1ff */
[----:B------:R-:W-:Y:S02]  /*1430*/  USHF.L.U32 UR7, UR6, 0xb, URZ ;  /* 0x0000000b06077899 */ /* 0x000fe400080006ff */
[----:B------:R-:W-:Y:S01]  /*1440*/  USHF.L.U32 UR6, UR6, 0x1, URZ ;  /* 0x0000000106067899 */ /* 0x000fe200080006ff */
[----:B------:R-:W1:Y:S03]  /*1450*/  FENCE.VIEW.ASYNC.S ;  /* 0x00000000000073c6 */ /* 0x000e660000000000 */
[----:B-1----:R3:W1:Y:S08]  /*1460*/  SYNCS.EXCH.64 URZ, [UR5+0x5b0], UR10 ;  /* 0x0005b00a05ff75b2 */ /* 0x0026700008000100 */
[----:B------:R3:W1:Y:S01]  /*1470*/  SYNCS.EXCH.64 URZ, [UR5+0x5c0], UR6 ;  /* 0x0005c00605ff75b2 */ /* 0x0006620008000100 */
[----:B------:R3:W1:Y:S01]  /*1480*/  SYNCS.EXCH.64 URZ, [UR5+0x5b8], UR10 ;  /* 0x0005b80a05ff75b2 */ /* 0x0006620008000100 */
[----:B------:R3:W1:Y:S02]  /*1490*/  SYNCS.EXCH.64 URZ, [UR5+0x5c8], UR6 ;  /* 0x0005c80605ff75b2 */ /* 0x0006640008000100 */
[----:B---3--:R-:W-:Y:S01]  /*14a0*/  NOP ;  /* 0x0000000000007918 */ /* 0x008fe20000000000 */
.L_x_13:
[----:B------:R-:W3:Y:S01]  /*14b0*/  SHFL.IDX PT, R2, R46, RZ, 0x1f ;  /* 0x00001fff2e027589 */ /* 0x000ee200000e0000 */
[----:B------:R-:W-:Y:S01]  /*14c0*/  NOP ;  /* 0x0000000000007918 */ /* 0x000fe20000000000 */
[----:B---3--:R-:W-:-:S13]  /*14d0*/  ISETP.NE.AND P0, PT, R2, 0x5, PT ;  /* 0x000000050200780c */ /* 0x008fda0003f05270 */
[----:B------:R-:W-:Y:S05]  /*14e0*/  @P0 BRA `(.L_x_14) ;  /* 0x0000000000580947 */ /* 0x000fea0003800000 */
[----:B-1----:R-:W1:Y:S01]  /*14f0*/  S2UR UR6, SR_CgaCtaId ;  /* 0x00000000000679c3 */ /* 0x002e620000008800 */
        /* <DEDUP_REMOVED lines=12> */
[----:B-1----:R3:W1:Y:S01]  /*15c0*/  SYNCS.EXCH.64 URZ, [UR6+0x5d0], UR10 ;  /* 0x0005d00a06ff75b2 */ /* 0x0026620008000100 */
[----:B------:R3:W1:Y:S01]  /*15d0*/  SYNCS.EXCH.64 URZ, [UR6+0x5f0], UR4 ;  /* 0x0005f00406ff75b2 */ /* 0x0006620008000100 */
[----:B------:R3:W1:Y:S01]  /*15e0*/  SYNCS.EXCH.64 URZ, [UR6+0x5d8], UR10 ;  /* 0x0005d80a06ff75b2 */ /* 0x0006620008000100 */
[----:B------:R3:W1:Y:S01]  /*15f0*/  SYNCS.EXCH.64 URZ, [UR6+0x5f8], UR4 ;  /* 0x0005f80406ff75b2 */ /* 0x0006620008000100 */
[----:B------:R3:W1:Y:S01]  /*1600*/  SYNCS.EXCH.64 URZ, [UR6+0x5e0], UR10 ;  /* 0x0005e00a06ff75b2 */ /* 0x0006620008000100 */
[----:B------:R3:W1:Y:S01]  /*1610*/  SYNCS.EXCH.64 URZ, [UR6+0x600], UR4 ;  /* 0x0006000406ff75b2 */ /* 0x0006620008000100 */
[----:B------:R3:W1:Y:S01]  /*1620*/  SYNCS.EXCH.64 URZ, [UR6+0x5e8], UR10 ;  /* 0x0005e80a06ff75b2 */ /* 0x0006620008000100 */
[----:B------:R3:W1:Y:S02]  /*1630*/  SYNCS.EXCH.64 URZ, [UR6+0x608], UR4 ;  /* 0x0006080406ff75b2 */ /* 0x0006640008000100 */
[----:B---3--:R-:W-:Y:S01]  /*1640*/  NOP ;  /* 0x0000000000007918 */ /* 0x008fe20000000000 */
.L_x_14:
        /* <DEDUP_REMOVED lines=14> */
[----:B------:R3:W1:Y:S01]  /*1730*/  SYNCS.EXCH.64 URZ, [UR5+0x620], UR6 ;  /* 0x0006200605ff75b2 */ /* 0x0006620008000100 */
[----:B------:R3:W1:Y:S01]  /*1740*/  SYNCS.EXCH.64 URZ, [UR5+0x618], UR6 ;  /* 0x0006180605ff75b2 */ /* 0x0006620008000100 */
[----:B------:R3:W1:Y:S02]  /*1750*/  SYNCS.EXCH.64 URZ, [UR5+0x628], UR6 ;  /* 0x0006280605ff75b2 */ /* 0x0006640008000100 */
[----:B---3--:R-:W-:Y:S01]  /*1760*/  NOP ;  /* 0x0000000000007918 */ /* 0x008fe20000000000 */
.L_x_15:
[----:B-1----:R-:W1:Y:S01]  /*1770*/  S2UR UR5, SR_CTAID.X ;  /* 0x00000000000579c3 */ /* 0x002e620000002500 */
[----:B------:R-:W-:-:S05]  /*1780*/  CS2R.32 R41, SR_CgaSize ;  /* 0x0000000000297805 */ /* 0x000fca0000008a00 */
[----:B------:R-:W-:-:S05]  /*1790*/  IMAD R41, R41, -0xa0, RZ ;  /* 0xffffff6029297824 */ /* 0x000fca00078e02ff */
[----:B------:R-:W-:-:S14]  /*17a0*/  R2UR UR7, R41 ;  /* 0x00000000290772ca */ /* 0x000fdc00000e0000 */
[----:B------:R-:W3:Y:S01]  /*17b0*/  LDCU UR7, c[0x0][UR7+0x2b0] ;  /* 0x00005600070777ac */ /* 0x000ee20008000800 */
[----:B------:R-:W-:Y:S01]  /*17c0*/  NOP ;  /* 0x0000000000007918 */ /* 0x000fe20000000000 */
[----:B------:R-:W-:-:S05]  /*17d0*/  CS2R.32 R41, SR_CgaSize ;  /* 0x0000000000297805 */ /* 0x000fca0000008a00 */
[----:B------:R-:W-:-:S05]  /*17e0*/  IMAD R41, R41, -0xa0, RZ ;  /* 0xffffff6029297824 */ /* 0x000fca00078e02ff */
[----:B------:R-:W-:-:S14]  /*17f0*/  R2UR UR6, R41 ;  /* 0x00000000290672ca */ /* 0x000fdc00000e0000 */
[----:B------:R-:W2:Y:S01]  /*1800*/  LDCU UR6, c[0x0][UR6+0x2b4] ;  /* 0x00005680060677ac */ /* 0x000ea20008000800 */
[----:B------:R-:W4:Y:S08]  /*1810*/  S2UR UR4, SR_CTAID.Y ;  /* 0x00000000000479c3 */ /* 0x000f300000002600 */
[----:B------:R-:W2:Y:S01]  /*1820*/  LDC R9, c[0x0][0xb24] ;  /* 0x0002c900ff097b82 */ /* 0x000ea20000000800 */
[----:B-1----:R-:W-:-:S02]  /*1830*/  I2FP.F32.U32 R5, UR5 ;  /* 0x0000000500057c45 */ /* 0x002fc40008201000 */
[----:B------:R-:W-:-:S05]  /*1840*/  CS2R.32 R3, SR_CgaSize ;  /* 0x0000000000037805 */ /* 0x000fca0000008a00 */
[----:B------:R-:W-:-:S06]  /*1850*/  IMAD R3, R3, -0xa0, RZ ;  /* 0xffffff6003037824 */ /* 0x000fcc00078e02ff */
[----:B------:R-:W1:Y:S01]  /*1860*/  LDC R3, c[0x0][R3+0x2a0] ;  /* 0x0000a80003037b82 */ /* 0x000e620000000800 */
[----:B------:R-:W-:Y:S01]  /*1870*/  MOV R41, UR5 ;  /* 0x0000000500297c02 */ /* 0x000fe20008000f00 */
[----:B---3--:R-:W-:Y:S01]  /*1880*/  FMUL R5, R5, UR7 ;  /* 0x0000000705057c20 */ /* 0x008fe20008400000 */
[----:B----4-:R-:W-:Y:S02]  /*1890*/  I2FP.F32.U32 R4, UR4 ;  /* 0x0000000400047c45 */ /* 0x010fe40008201000 */
[----:B------:R-:W-:-:S05]  /*18a0*/  CS2R.32 R2, SR_CgaSize ;  /* 0x0000000000027805 */ /* 0x000fca0000008a00 */
[----:B------:R-:W-:-:S06]  /*18b0*/  IMAD R2, R2, -0xa0, RZ ;  /* 0xffffff6002027824 */ /* 0x000fcc00078e02ff */
[----:B------:R-:W3:Y:S01]  /*18c0*/  LDC R2, c[0x0][R2+0x2a4] ;  /* 0x0000a90002027b82 */ /* 0x000ee20000000800 */
[----:B------:R-:W4:Y:S01]  /*18d0*/  F2I.U32.TRUNC.NTZ R38, R5 ;  /* 0x0000000500267305 */ /* 0x000f22000020f000 */
[----:B------:R-:W-:Y:S01]  /*18e0*/  MOV R39, UR4 ;  /* 0x0000000400277c02 */ /* 0x000fe20008000f00 */
[----:B--2---:R-:W-:-:S05]  /*18f0*/  FMUL R4, R4, UR6 ;  /* 0x0000000604047c20 */ /* 0x004fca0008400000 */
[----:B------:R-:W-:Y:S01]  /*1900*/  BAR.SYNC.DEFER_BLOCKING 0x0 ;  /* 0x0000000000007b1d */ /* 0x000fe20000010000 */
[----:B------:R-:W-:-:S05]  /*1910*/  ISETP.GE.AND P0, PT, R9, 0x1, PT ;  /* 0x000000010900780c */ /* 0x000fca0003f06270 */
[----:B------:R-:W2:Y:S02]  /*1920*/  F2I.U32.TRUNC.NTZ R29, R4 ;  /* 0x00000004001d7305 */ /* 0x000ea4000020f000 */
[----:B------:R-:W3:Y:S01]  /*1930*/  S2UR UR36, SR_CTAID.Z ;  /* 0x00000000002479c3 */ /* 0x000ee20000002700 */
[----:B----4-:R-:W-:-:S05]  /*1940*/  IADD3 R38, PT, PT, -R38, RZ, RZ ;  /* 0x000000ff26267210 */ /* 0x010fca0007ffe1ff */
[----:B-1----:R-:W-:Y:S01]  /*1950*/  IMAD R38, R3, R38, UR5 ;  /* 0x0000000503267e24 */ /* 0x002fe2000f8e0226 */
[----:B--2---:R-:W-:-:S05]  /*1960*/  IADD3 R29, PT, PT, -R29, RZ, RZ ;  /* 0x000000ff1d1d7210 */ /* 0x004fca0007ffe1ff */
[----:B---3--:R-:W-:Y:S01]  /*1970*/  IMAD R29, R2, R29, UR4 ;  /* 0x00000004021d7e24 */ /* 0x008fe2000f8e021d */
[----:B------:R-:W-:Y:S06]  /*1980*/  @!P0 BRA `(.L_x_16) ;  /* 0x0000000000b88947 */ /* 0x000fec0003800000 */
[----:B------:R-:W1:Y:S01]  /*1990*/  LDC.64 R4, c[0x0][0xb18] ;  /* 0x0002c600ff047b82 */ /* 0x000e620000000a00 */
[----:B------:R-:W-:-:S07]  /*19a0*/  ISETP.NE.AND P0, PT, R9, 0x1, PT ;  /* 0x000000010900780c */ /* 0x000fce0003f05270 */
[----:B------:R-:W2:Y:S08]  /*19b0*/  LDC R10, c[0x0][0xb0c] ;  /* 0x0002c300ff0a7b82 */ /* 0x000eb00000000800 */
[----:B------:R-:W3:Y:S08]  /*19c0*/  LDC R11, c[0x0][0x370] ;  /* 0x0000dc00ff0b7b82 */ /* 0x000ef00000000800 */
[----:B------:R-:W4:Y:S01]  /*19d0*/  LDC R12, c[0x0][0x374] ;  /* 0x0000dd00ff0c7b82 */ /* 0x000f220000000800 */
[----:B-1----:R-:W-:-:S07]  /*19e0*/  ISETP.NE.AND P1, PT, R4, 0x1, PT ;  /* 0x000000010400780c */ /* 0x002fce0003f25270 */
[----:B------:R-:W3:Y:S01]  /*19f0*/  LDC.64 R6, c[0x0][0xb10] ;  /* 0x0002c400ff067b82 */ /* 0x000ee20000000a00 */
[----:B--2---:R-:W-:-:S07]  /*1a00*/  ISETP.NE.AND P2, PT, R10, 0x1, PT ;  /* 0x000000010a00780c */ /* 0x004fce0003f45270 */
[----:B------:R-:W1:Y:S08]  /*1a10*/  LDC R8, c[0x0][0xb20] ;  /* 0x0002c800ff087b82 */ /* 0x000e700000000800 */
[----:B------:R-:W2:Y:S01]  /*1a20*/  LDC.64 R2, c[0x0][0xb28] ;  /* 0x0002ca00ff027b82 */ /* 0x000ea20000000a00 */
[----:B----4-:R-:W-:-:S04]  /*1a30*/  IMAD.HI.U32 R13, R12, R5, RZ ;  /* 0x000000050c0d7227 */ /* 0x010fc800078e00ff */
[----:B------:R-:W-:-:S04]  /*1a40*/  IMAD.HI.U32 R5, R39, R5, RZ ;  /* 0x0000000527057227 */ /* 0x000fc800078e00ff */
[----:B---3--:R-:W-:-:S04]  /*1a50*/  IMAD.HI.U32 R14, R11, R6, RZ ;  /* 0x000000060b0e7227 */ /* 0x008fc800078e00ff */
[----:B------:R-:W-:Y:S01]  /*1a60*/  IMAD.HI.U32 R16, R41, R6, RZ ;  /* 0x0000000629107227 */ /* 0x000fe200078e00ff */
[-C--:B------:R-:W-:Y:S02]  /*1a70*/  @P2 SHF.R.U32.HI R11, RZ, R7.reuse, R14 ;  /* 0x00000007ff0b2219 */ /* 0x080fe4000001160e */
[-C--:B-1----:R-:W-:Y:S02]  /*1a80*/  @P1 SHF.R.U32.HI R12, RZ, R8.reuse, R13 ;  /* 0x00000008ff0c1219 */ /* 0x082fe4000001160d */
[----:B------:R-:W-:Y:S02]  /*1a90*/  SHF.R.U32.HI R8, RZ, R8, R5 ;  /* 0x00000008ff087219 */ /* 0x000fe40000011605 */
[----:B------:R-:W-:Y:S02]  /*1aa0*/  SHF.R.U32.HI R16, RZ, R7, R16 ;  /* 0x00000007ff107219 */ /* 0x000fe40000011610 */
[----:B------:R-:W-:Y:S01]  /*1ab0*/  SEL R5, R39, R8, !P1 ;  /* 0x0000000827057207 */ /* 0x000fe20004800000 */
[----:B--2---:R-:W-:Y:S01]  /*1ac0*/  IMAD.HI.U32 R14, R12, R2, RZ ;  /* 0x000000020c0e7227 */ /* 0x004fe200078e00ff */
[----:B------:R-:W-:-:S03]  /*1ad0*/  SEL R7, R41, R16, !P2 ;  /* 0x0000001029077207 */ /* 0x000fc60005000000 */
[----:B------:R-:W-:Y:S01]  /*1ae0*/  IMAD.HI.U32 R6, R11, R2, RZ ;  /* 0x000000020b067227 */ /* 0x000fe200078e00ff */
[----:B------:R-:W-:-:S04]  /*1af0*/  @P0 SHF.R.U32.HI R12, RZ, R3, R14 ;  /* 0x00000003ff0c0219 */ /* 0x000fc8000001160e */
[----:B------:R-:W-:Y:S01]  /*1b00*/  @P0 SHF.R.U32.HI R11, RZ, R3, R6 ;  /* 0x00000003ff0b0219 */ /* 0x000fe20000011606 */
[----:B------:R-:W-:-:S04]  /*1b10*/  IMAD R12, R12, R9, RZ ;  /* 0x000000090c0c7224 */ /* 0x000fc800078e02ff */
[----:B------:R-:W-:Y:S01]  /*1b20*/  IMAD R6, R11, R9, RZ ;  /* 0x000000090b067224 */ /* 0x000fe200078e02ff */
[----:B------:R-:W-:-:S04]  /*1b30*/  ISETP.GE.AND P1, PT, R5, R12, PT ;  /* 0x0000000c0500720c */ /* 0x000fc80003f26270 */
[----:B------:R-:W-:Y:S01]  /*1b40*/  ISETP.GE.OR P1, PT, R7, R6, P1 ;  /* 0x000000060700720c */ /* 0x000fe20000f26670 */
[----:B------:R-:W-:-:S05]  /*1b50*/  IMAD.HI.U32 R6, R5, R2, RZ ;  /* 0x0000000205067227 */ /* 0x000fca00078e00ff */
[----:B------:R-:W-:-:S04]  /*1b60*/  SHF.R.U32.HI R6, RZ, R3, R6 ;  /* 0x00000003ff067219 */ /* 0x000fc80000011606 */
[----:B------:R-:W-:-:S03]  /*1b70*/  SEL R6, R5, R6, !P0 ;  /* 0x0000000605067207 */ /* 0x000fc60004000000 */
[----:B------:R-:W-:Y:S01]  /*1b80*/  @!P1 IMAD.HI.U32 R8, R7, R2, RZ ;  /* 0x0000000207089227 */ /* 0x000fe200078e00ff */
[----:B------:R-:W-:-:S04]  /*1b90*/  IADD3 R2, PT, PT, -R6, RZ, RZ ;  /* 0x000000ff06027210 */ /* 0x000fc80007ffe1ff */
[----:B------:R-:W-:Y:S01]  /*1ba0*/  @!P1 SHF.R.U32.HI R8, RZ, R3, R8 ;  /* 0x00000003ff089219 */ /* 0x000fe20000011608 */
[----:B------:R-:W-:-:S03]  /*1bb0*/  IMAD R2, R9, R2, R5 ;  /* 0x0000000209027224 */ /* 0x000fc600078e0205 */
[----:B------:R-:W-:Y:S02]  /*1bc0*/  @!P1 SEL R3, R7, R8, !P0 ;  /* 0x0000000807039207 */ /* 0x000fe40004000000 */
[----:B------:R-:W-:-:S03]  /*1bd0*/  IADD3 R8, PT, PT, -R5, RZ, RZ ;  /* 0x000000ff05087210 */ /* 0x000fc60007ffe1ff */
[--C-:B------:R-:W-:Y:S02]  /*1be0*/  @!P1 IMAD.IADD R6, R6, 0x1, -R3.reuse ;  /* 0x0000000106069824 */ /* 0x100fe400078e0a03 */
[----:B------:R-:W-:Y:S01]  /*1bf0*/  @!P1 IMAD R3, R2, R11, R3 ;  /* 0x0000000b02039224 */ /* 0x000fe200078e0203 */
[----:B------:R-:W-:Y:S01]  /*1c00*/  IADD3 R2, PT, PT, -R7, RZ, RZ ;  /* 0x000000ff07027210 */ /* 0x000fe20007ffe1ff */
[----:B------:R-:W-:Y:S02]  /*1c10*/  @!P1 IMAD R5, R6, R9, R7 ;  /* 0x0000000906059224 */ /* 0x000fe400078e0207 */
[----:B------:R-:W-:Y:S02]  /*1c20*/  IMAD R8, R4, R8, R39 ;  /* 0x0000000804087224 */ /* 0x000fe400078e0227 */
[----:B------:R-:W-:Y:S02]  /*1c30*/  @!P1 IMAD.MOV.U32 R7, RZ, RZ, R3 ;  /* 0x000000ffff079224 */ /* 0x000fe400078e0003 */
[----:B------:R-:W-:-:S02]  /*1c40*/  IMAD R2, R10, R2, R41 ;  /* 0x000000020a027224 */ /* 0x000fc400078e0229 */
[----:B------:R-:W-:Y:S02]  /*1c50*/  IMAD R39, R5, R4, R8 ;  /* 0x0000000405277224 */ /* 0x000fe400078e0208 */
[----:B------:R-:W-:-:S07]  /*1c60*/  IMAD R41, R7, R10, R2 ;  /* 0x0000000a07297224 */ /* 0x000fce00078e0202 */
.L_x_16:
[----:B------:R-:W1:Y:S01]  /*1c70*/  LDCU UR4, c[0x0][0xb30] ;  /* 0x00016600ff0477ac */ /* 0x000e620008000800 */
[----:B------:R-:W2:Y:S08]  /*1c80*/  S2UR UR39, SR_CgaCtaId ;  /* 0x00000000002779c3 */ /* 0x000eb00000008800 */
[----:B------:R-:W3:Y:S01]  /*1c90*/  LDC R2, c[0x0][0xb24] ;  /* 0x0002c900ff027b82 */ /* 0x000ee20000000800 */
[----:B-1----:R-:W-:-:S09]  /*1ca0*/  UISETP.NE.AND UP1, UPT, UR4, 0x1, UPT ;  /* 0x000000010400788c */ /* 0x002fd2000bf25270 */
[----:B--2---:R-:W-:Y:S05]  /*1cb0*/  BRA.U UP1, `(.L_x_17) ;  /* 0x0000000101407547 */ /* 0x004fea000b800000 */
[----:B------:R-:W1:Y:S08]  /*1cc0*/  LDC.64 R6, c[0x0][0xb10] ;  /* 0x0002c400ff067b82 */ /* 0x000e700000000a00 */
[----:B------:R-:W2:Y:S08]  /*1cd0*/  LDC.64 R4, c[0x0][0xb18] ;  /* 0x0002c600ff047b82 */ /* 0x000eb00000000a00 */
[----:B------:R-:W4:Y:S08]  /*1ce0*/  LDC R3, c[0x0][0xb20] ;  /* 0x0002c800ff037b82 */ /* 0x000f300000000800 */
[----:B------:R-:W3:Y:S01]  /*1cf0*/  LDC R8, c[0x0][0xb0c] ;  /* 0x0002c300ff087b82 */ /* 0x000ee20000000800 */
[----:B-1----:R-:W-:-:S05]  /*1d00*/  IMAD.HI.U32 R6, R41, R6, RZ ;  /* 0x0000000629067227 */ /* 0x002fca00078e00ff */
[----:B------:R-:W-:Y:S01]  /*1d10*/  SHF.R.U32.HI R6, RZ, R7, R6 ;  /* 0x00000007ff067219 */ /* 0x000fe20000011606 */
[----:B--2---:R-:W-:Y:S01]  /*1d20*/  IMAD.HI.U32 R10, R39, R5, RZ ;  /* 0x00000005270a7227 */ /* 0x004fe200078e00ff */
[----:B------:R-:W-:-:S04]  /*1d30*/  ISETP.NE.AND P0, PT, R4, 0x1, PT ;  /* 0x000000010400780c */ /* 0x000fc80003f05270 */
[----:B----4-:R-:W-:-:S04]  /*1d40*/  SHF.R.U32.HI R10, RZ, R3, R10 ;  /* 0x00000003ff0a7219 */ /* 0x010fc8000001160a */
[----:B------:R-:W-:Y:S02]  /*1d50*/  SEL R3, R39, R10, !P0 ;  /* 0x0000000a27037207 */ /* 0x000fe40004000000 */
[----:B---3--:R-:W-:-:S04]  /*1d60*/  ISETP.NE.AND P1, PT, R8, 0x1, PT ;  /* 0x000000010800780c */ /* 0x008fc80003f25270 */
[----:B------:R-:W-:-:S05]  /*1d70*/  SEL R6, R41, R6, !P1 ;  /* 0x0000000629067207 */ /* 0x000fca0004800000 */
[----:B------:R-:W-:Y:S02]  /*1d80*/  IMAD.IADD R5, R3, 0x1, -R6 ;  /* 0x0000000103057824 */ /* 0x000fe400078e0a06 */
[----:B------:R-:W-:Y:S02]  /*1d90*/  IMAD.IADD R3, R6, 0x1, -R3 ;  /* 0x0000000106037824 */ /* 0x000fe400078e0a03 */
[----:B------:R-:W-:Y:S02]  /*1da0*/  IMAD R41, R5, R8, R41 ;  /* 0x0000000805297224 */ /* 0x000fe400078e0229 */
[----:B------:R-:W-:-:S07]  /*1db0*/  IMAD R39, R3, R4, R39 ;  /* 0x0000000403277224 */ /* 0x000fce00078e0227 */
.L_x_17:
[----:B------:R-:W-:Y:S01]  /*1dc0*/  BAR.SYNC.DEFER_BLOCKING 0x0 ;  /* 0x0000000000007b1d */ /* 0x000fe20000010000 */
[----:B------:R-:W-:Y:S01]  /*1dd0*/  UISETP.NE.AND UP1, UPT, UR8, 0x2, UPT ;  /* 0x000000020800788c */ /* 0x000fe2000bf25270 */
[----:B------:R-:W-:Y:S02]  /*1de0*/  ISETP.NE.OR P5, PT, R0, 0x2, !P5 ;  /* 0x000000020000780c */ /* 0x000fe40006fa5670 */
[----:B------:R-:W-:-:S06]  /*1df0*/  LOP3.LUT R4, R51, 0x1f, RZ, 0xc0, !PT ;  /* 0x0000001f33047812 */ /* 0x000fcc00078ec0ff */
[----:B------:R-:W-:Y:S05]  /*1e00*/  BRA.U UP1, `(.L_x_18) ;  /* 0x00000011017c7547 */ /* 0x000fea000b800000 */
[----:B------:R-:W1:Y:S01]  /*1e10*/  LDCU UR14, c[0x0][0x38c] ;  /* 0x00007180ff0e77ac */ /* 0x000e620008000800 */
[----:B------:R-:W2:Y:S01]  /*1e20*/  LDC R3, c[0x0][0x370] ;  /* 0x0000dc00ff037b82 */ /* 0x000ea20000000800 */
[----:B------:R-:W-:Y:S01]  /*1e30*/  PLOP3.LUT P1, PT, PT, PT, UP2, 0x80, 0x8 ;  /* 0x000000000008781c */ /* 0x000fe20003f2f028 */
[----:B------:R-:W-:Y:S01]  /*1e40*/  IMAD.MOV.U32 R16, RZ, RZ, 0x1 ;  /* 0x00000001ff107424 */ /* 0x000fe200078e00ff */
[----:B------:R-:W-:Y:S02]  /*1e50*/  ISETP.EQ.OR P4, PT, R4, RZ, P5 ;  /* 0x000000ff0400720c */ /* 0x000fe40002f82670 */
[----:B------:R-:W-:Y:S02]  /*1e60*/  CS2R R14, SRZ ;  /* 0x00000000000e7805 */ /* 0x000fe4000001ff00 */
[----:B------:R-:W-:Y:S01]  /*1e70*/  PLOP3.LUT P1, PT, P1, PT, PT, 0x8, 0x80 ;  /* 0x000000000080781c */ /* 0x000fe20000f2e170 */
[----:B------:R-:W-:Y:S01]  /*1e80*/  IMAD.MOV.U32 R13, RZ, RZ, RZ ;  /* 0x000000ffff0d7224 */ /* 0x000fe200078e00ff */
[----:B------:R-:W4:Y:S01]  /*1e90*/  LDCU.64 UR22, c[0x0][0x348] ;  /* 0x00006900ff1677ac */ /* 0x000f220008000a00 */
[----:B------:R-:W2:Y:S01]  /*1ea0*/  LDC R0, c[0x0][0x374] ;  /* 0x0000dd00ff007b82 */ /* 0x000ea20000000800 */
[----:B------:R-:W-:Y:S01]  /*1eb0*/  IMAD.MOV.U32 R12, RZ, RZ, 0x1 ;  /* 0x00000001ff0c7424 */ /* 0x000fe200078e00ff */
[----:B------:R-:W-:Y:S01]  /*1ec0*/  UMOV UR7, URZ ;  /* 0x000000ff00077c82 */ /* 0x000fe20008000000 */
[----:B-1----:R-:W-:-:S04]  /*1ed0*/  UIADD3 UR5, UPT, UPT, UR14, 0x1f, URZ ;  /* 0x0000001f0e057890 */ /* 0x002fc8000fffe0ff */
[----:B------:R-:W-:-:S04]  /*1ee0*/  USHF.R.S32.HI UR4, URZ, 0x1f, UR5 ;  /* 0x0000001fff047899 */ /* 0x000fc80008011405 */
[----:B------:R-:W-:-:S04]  /*1ef0*/  ULEA.HI UR4, UR4, UR5, URZ, 0x5 ;  /* 0x0000000504047291 */ /* 0x000fc8000f8f28ff */
[----:B------:R-:W-:Y:S02]  /*1f00*/  USHF.R.S32.HI UR21, URZ, 0x5, UR4 ;  /* 0x00000005ff157899 */ /* 0x000fe40008011404 */
[----:B------:R-:W-:Y:S02]  /*1f10*/  UIADD3 UR4, UPT, UPT, UR14, -0x1, URZ ;  /* 0xffffffff0e047890 */ /* 0x000fe4000fffe0ff */
[----:B------:R-:W-:Y:S02]  /*1f20*/  UISETP.LT.U32.AND UP0, UPT, UR21, 0x59, UPT ;  /* 0x000000591500788c */ /* 0x000fe4000bf01070 */
[----:B------:R-:W-:Y:S02]  /*1f30*/  UISETP.GE.U32.AND UP1, UPT, UR4, -0x3f, UPT ;  /* 0xffffffc10400788c */ /* 0x000fe4000bf26070 */
[----:B------:R-:W-:Y:S02]  /*1f40*/  USEL UR15, UR21, 0x59, UP0 ;  /* 0x00000059150f7887 */ /* 0x000fe40008000000 */
[----:B------:R-:W-:-:S02]  /*1f50*/  UIADD3 UR14, UPT, UPT, UR14, 0x3e, URZ ;  /* 0x0000003e0e0e7890 */ /* 0x000fc4000fffe0ff */
[----:B------:R-:W-:Y:S02]  /*1f60*/  UIADD3 UR6, UPT, UPT, UR15, -0x1, URZ ;  /* 0xffffffff0f067890 */ /* 0x000fe4000fffe0ff */
[----:B------:R-:W-:-:S03]  /*1f70*/  UIADD3 UR13, UPT, UPT, UR21, -UR15, URZ ;  /* 0x8000000f150d7290 */ /* 0x000fc6000fffe0ff */
[----:B------:R-:W-:-:S04]  /*1f80*/  @UP1 UIADD3 UR6, UPT, UPT, UR15, URZ, URZ ;  /* 0x000000ff0f061290 */ /* 0x000fc8000fffe0ff */
[----:B------:R-:W-:Y:S02]  /*1f90*/  UIADD3 UR5, UPT, UPT, UR6, 0x1, URZ ;  /* 0x0000000106057890 */ /* 0x000fe4000fffe0ff */
[----:B----4-:R-:W-:-:S12]  /*1fa0*/  UIADD3 UR6, UPT, UPT, -UR6, URZ, URZ ;  /* 0x000000ff06067290 */ /* 0x010fd8000fffe1ff */
.L_x_36:
[----:B------:R-:W-:Y:S01]  /*1fb0*/  UISETP.NE.AND UP0, UPT, UR39, URZ, UPT ;  /* 0x000000ff2700728c */ /* 0x000fe2000bf05270 */
[----:B------:R-:W1:Y:S08]  /*1fc0*/  S2UR UR39, SR_CgaCtaId ;  /* 0x00000000002779c3 */ /* 0x000e700000008800 */
[----:B------:R-:W-:Y:S05]  /*1fd0*/  BRA.U UP0, `(.L_x_19) ;  /* 0x0000000100347547 */ /* 0x000fea000b800000 */
[----:B------:R-:W4:Y:S01]  /*1fe0*/  S2R R4, SR_CgaCtaId ;  /* 0x0000000000047919 */ /* 0x000f220000008800 */
[----:B------:R-:W-:-:S04]  /*1ff0*/  MOV R5, 0x400 ;  /* 0x0000040000057802 */ /* 0x000fc80000000f00 */
[----:B----4-:R-:W-:Y:S02]  /*2000*/  LEA R4, R4, R5, 0x18 ;  /* 0x0000000504047211 */ /* 0x010fe400078ec0ff */
[----:B------:R-:W-:-:S03]  /*2010*/  SHF.L.U32 R5, R12, 0x1f, RZ ;  /* 0x0000001f0c057819 */ /* 0x000fc600000006ff */
[----:B------:R-:W-:-:S04]  /*2020*/  IMAD R4, R13, 0x8, R4 ;  /* 0x000000080d047824 */ /* 0x000fc800078e0204 */
[----:B------:R-:W4:Y:S02]  /*2030*/  SYNCS.PHASECHK.TRANS64.TRYWAIT P0, [R4+URZ+0x620], R5 ;  /* 0x00062005040075a7 */ /* 0x000f2400080011ff */
[----:B----4-:R-:W-:Y:S05]  /*2040*/  @!P0 BRA `(.L_x_20) ;  /* 0x0000004000788947 */ /* 0x010fea0003800000 */
.L_x_92:
[----:B------:R1:W-:Y:S01]  /*2050*/  SYNCS.ARRIVE.TRANS64.A1T0 RZ, [R4+URZ+0x610], RZ ;  /* 0x000610ff04ff79a7 */ /* 0x0003e200081000ff */
[----:B------:R-:W-:-:S05]  /*2060*/  VIADD R13, R13, 0x1 ;  /* 0x000000010d0d7836 */ /* 0x000fca0000000000 */
[----:B------:R-:W-:-:S04]  /*2070*/  ISETP.NE.AND P0, PT, R13, 0x2, PT ;  /* 0x000000020d00780c */ /* 0x000fc80003f05270 */
[----:B----4-:R-:W-:Y:S02]  /*2080*/  SEL R5, RZ, 0x1, P0 ;  /* 0x00000001ff057807 */ /* 0x010fe40000000000 */
[----:B------:R-:W-:Y:S02]  /*2090*/  SEL R13, R13, RZ, P0 ;  /* 0x000000ff0d0d7207 */ /* 0x000fe40000000000 */
[----:B------:R-:W-:-:S07]  /*20a0*/  LOP3.LUT R12, R12, R5, RZ, 0x3c, !PT ;  /* 0x000000050c0c7212 */ /* 0x000fce00078e3cff */
.L_x_19:
[----:B------:R-:W-:Y:S01]  /*20b0*/  UMOV UR4, 0x400 ;  /* 0x0000040000047882 */ /* 0x000fe20000000000 */
[----:B-1----:R-:W-:Y:S01]  /*20c0*/  SHF.L.U32 R4, R16, 0x1f, RZ ;  /* 0x0000001f10047819 */ /* 0x002fe200000006ff */
[----:B------:R-:W-:Y:S01]  /*20d0*/  ULEA UR4, UR39, UR4, 0x18 ;  /* 0x0000000427047291 */ /* 0x000fe2000f8ec0ff */
[----:B------:R-:W-:Y:S01]  /*20e0*/  R2UR UR35, R41 ;  /* 0x00000000292372ca */ /* 0x000fe200000e0000 */
[----:B------:R-:W-:Y:S01]  /*20f0*/  UISETP.GE.U32.AND UP0, UPT, UR14, 0x3f, UPT ;  /* 0x0000003f0e00788c */ /* 0x000fe2000bf06070 */
[----:B------:R-:W-:Y:S01]  /*2100*/  R2UR UR11, R39 ;  /* 0x00000000270b72ca */ /* 0x000fe200000e0000 */
[----:B------:R-:W-:Y:S01]  /*2110*/  ULEA UR8, UR7, UR4, 0x3 ;  /* 0x0000000407087291 */ /* 0x000fe2000f8e18ff */
[----:B------:R-:W-:-:S08]  /*2120*/  UMOV UR24, URZ ;  /* 0x000000ff00187c82 */ /* 0x000fd00008000000 */
[----:B------:R1:W4:Y:S01]  /*2130*/  SYNCS.PHASECHK.TRANS64.TRYWAIT P0, [UR8+0x2c8], R4 ;  /* 0x0002c804ff0075a7 */ /* 0x0003220008001108 */
[----:B------:R-:W-:Y:S02]  /*2140*/  USHF.L.U32 UR35, UR35, 0x6, URZ ;  /* 0x0000000623237899 */ /* 0x000fe400080006ff */
[----:B------:R-:W-:Y:S01]  /*2150*/  USHF.L.U32 UR11, UR11, 0x4, URZ ;  /* 0x000000040b0b7899 */ /* 0x000fe200080006ff */
[----:B------:R-:W-:Y:S11]  /*2160*/  BRA.U !UP0, `(.L_x_21) ;  /* 0x0000000108ac7547 */ /* 0x000ff6000b800000 */
[----:B------:R-:W-:Y:S01]  /*2170*/  UMOV UR16, UR6 ;  /* 0x0000000600107c82 */ /* 0x000fe20008000000 */
[----:B------:R-:W-:Y:S01]  /*2180*/  UMOV UR17, UR7 ;  /* 0x0000000700117c82 */ /* 0x000fe20008000000 */
[----:B------:R-:W-:-:S05]  /*2190*/  UMOV UR34, URZ ;  /* 0x000000ff00227c82 */ /* 0x000fca0008000000 */
.L_x_26:
[----:B------:R-:W-:Y:S01]  /*21a0*/  ULEA UR33, UR17, UR4, 0x3 ;  /* 0x0000000411217291 */ /* 0x000fe2000f8e18ff */
[----:B----4-:R-:W-:Y:S01]  /*21b0*/  @!P5 MOV R5, 0xa00 ;  /* 0x00000a000005d802 */ /* 0x010fe20000000f00 */
[----:B-1--4-:R-:W-:Y:S10]  /*21c0*/  @P0 BRA `(.L_x_22) ;  /* 0x00000000000c0947 */ /* 0x012ff40003800000 */
[----:B------:R-:W-:-:S04]  /*21d0*/  SHF.L.U32 R7, R16, 0x1f, RZ ;  /* 0x0000001f10077819 */ /* 0x000fc800000006ff */
[----:B------:R-:W4:Y:S02]  /*21e0*/  SYNCS.PHASECHK.TRANS64.TRYWAIT P0, [UR33+0x2c8], R7 ;  /* 0x0002c807ff0075a7 */ /* 0x000f240008001121 */
[----:B----4-:R-:W-:Y:S05]  /*21f0*/  @!P0 BRA `(.L_x_23) ;  /* 0x0000004000208947 */ /* 0x010fea0003800000 */
.L_x_22:
[----:B------:R-:W-:Y:S01]  /*2200*/  UIADD3 UR16, UPT, UPT, UR16, 0x1, URZ ;  /* 0x0000000110107890 */ /* 0x000fe2000fffe0ff */
[----:B------:R4:W-:Y:S01]  /*2210*/  @!P5 SYNCS.ARRIVE.TRANS64 RZ, [UR33], R5 ;  /* 0x00000005ffffd9a7 */ /* 0x0009e20008000021 */
[----:B------:R-:W-:Y:S02]  /*2220*/  BSSY.RECONVERGENT B0, `(.L_x_24) ;  /* 0x0000004000007945 */ /* 0x000fe40003800200 */
[----:B------:R-:W-:Y:S02]  /*2230*/  UISETP.NE.AND UP2, UPT, UR16, 0x1, UPT ;  /* 0x000000011000788c */ /* 0x000fe4000bf45270 */
[----:B------:R-:W-:Y:S09]  /*2240*/  @P4 BRA `(.L_x_25) ;  /* 0x0000000000044947 */ /* 0x000ff20003800000 */
[----:B------:R-:W-:Y:S05]  /*2250*/  BPT.TRAP 0x1 ;  /* 0x000000040000795c */ /* 0x000fea0000300000 */
.L_x_25:
[----:B------:R-:W-:Y:S05]  /*2260*/  BSYNC.RECONVERGENT B0 ;  /* 0x0000000000007941 */ /* 0x000fea0003800200 */
.L_x_24:
[----:B------:R-:W-:Y:S02]  /*2270*/  UIADD3 UR7, UPT, UPT, UR17, 0x1, URZ ;  /* 0x0000000111077890 */ /* 0x000fe4000fffe0ff */
[----:B------:R-:W-:Y:S02]  /*2280*/  ULEA UR32, UR17, UR4, 0xb ;  /* 0x0000000411207291 */ /* 0x000fe4000f8e58ff */
[----:B------:R-:W-:Y:S02]  /*2290*/  UISETP.NE.AND UP0, UPT, UR7, 0x59, UPT ;  /* 0x000000590700788c */ /* 0x000fe4000bf05270 */
[----:B------:R-:W-:Y:S02]  /*22a0*/  UIADD3 UR28, UP1, UPT, UR22, 0x80, URZ ;  /* 0x00000080161c7890 */ /* 0x000fe4000ff3e0ff */
[----:B------:R-:W-:Y:S02]  /*22b0*/  USEL UR9, URZ, 0x1, UP0 ;  /* 0x00000001ff097887 */ /* 0x000fe40008000000 */
[----:B------:R-:W-:-:S02]  /*22c0*/  USEL UR7, UR7, URZ, UP0 ;  /* 0x000000ff07077287 */ /* 0x000fc40008000000 */
[----:B------:R-:W-:Y:S02]  /*22d0*/  UIADD3 UR26, UP0, UPT, UR22, 0x180, URZ ;  /* 0x00000180161a7890 */ /* 0x000fe4000ff1e0ff */
[----:B------:R-:W-:Y:S01]  /*22e0*/  ULEA UR8, UR7, UR4, 0x3 ;  /* 0x0000000407087291 */ /* 0x000fe2000f8e18ff */
[----:B------:R-:W-:Y:S01]  /*22f0*/  LOP3.LUT R16, R16, UR9, RZ, 0x3c, !PT ;  /* 0x0000000910107c12 */ /* 0x000fe2000f8e3cff */
[----:B------:R-:W-:Y:S02]  /*2300*/  UIADD3.X UR29, UPT, UPT, URZ, UR23, URZ, UP1, !UPT ;  /* 0x00000017ff1d7290 */ /* 0x000fe40008ffe4ff */
[----:B------:R-:W-:Y:S01]  /*2310*/  UIADD3 UR32, UPT, UPT, UR32, 0xf00, URZ ;  /* 0x00000f0020207890 */ /* 0x000fe2000fffe0ff */
[----:B-1----:R-:W-:Y:S01]  /*2320*/  SHF.L.U32 R4, R16, 0x1f, RZ ;  /* 0x0000001f10047819 */ /* 0x002fe200000006ff */
[----:B------:R-:W-:Y:S01]  /*2330*/  UIADD3.X UR27, UPT, UPT, URZ, UR23, URZ, UP0, !UPT ;  /* 0x00000017ff1b7290 */ /* 0x000fe200087fe4ff */
[----:B------:R-:W-:Y:S02]  /*2340*/  UMOV UR18, 0x0 ;  /* 0x0000000000127882 */ /* 0x000fe40000000000 */
[----:B------:R1:W1:Y:S01]  /*2350*/  SYNCS.PHASECHK.TRANS64.TRYWAIT P0, [UR8+0x2c8], R4 ;  /* 0x0002c804ff0075a7 */ /* 0x0002620008001108 */
[----:B------:R-:W-:Y:S01]  /*2360*/  ULEA UR8, UR17, UR4, 0x9 ;  /* 0x0000000411087291 */ /* 0x000fe2000f8e48ff */
[----:B------:R-:W-:Y:S01]  /*2370*/  UMOV UR19, 0x10000000 ;  /* 0x1000000000137882 */ /* 0x000fe20000000000 */
[----:B------:R-:W-:-:S02]  /*2380*/  UMOV UR10, UR34 ;  /* 0x00000022000a7c82 */ /* 0x000fc40008000000 */
[----:B------:R-:W-:Y:S01]  /*2390*/  UIADD3 UR8, UPT, UPT, UR8, 0x2d700, URZ ;  /* 0x0002d70008087890 */ /* 0x000fe2000fffe0ff */
[----:B------:R2:W-:Y:S01]  /*23a0*/  UTMALDG.3D [UR32], [UR28], desc[UR18] ;  /* 0x000012201c0075b4 */ /* 0x0005e20008011000 */
[----:B------:R-:W-:Y:S01]  /*23b0*/  UMOV UR12, UR36 ;  /* 0x00000024000c7c82 */ /* 0x000fe20008000000 */
[----:B------:R-:W-:Y:S01]  /*23c0*/  UMOV UR9, UR33 ;  /* 0x0000002100097c82 */ /* 0x000fe20008000000 */
[----:B------:R-:W-:Y:S01]  /*23d0*/  UMOV UR24, UR5 ;  /* 0x0000000500187c82 */ /* 0x000fe20008000000 */
[----:B------:R-:W-:-:S04]  /*23e0*/  UMOV UR17, UR7 ;  /* 0x0000000700117c82 */ /* 0x000fc80008000000 */
[----:B------:R1:W-:Y:S01]  /*23f0*/  UTMALDG.3D [UR8], [UR26], desc[UR18] ;  /* 0x000012081a0075b4 */ /* 0x0003e20008011000 */
[----:B--2---:R-:W-:Y:S01]  /*2400*/  UIADD3 UR34, UPT, UPT, UR34, 0x20, URZ ;  /* 0x0000002022227890 */ /* 0x004fe2000fffe0ff */
[----:B------:R-:W-:Y:S11]  /*2410*/  BRA.U UP2, `(.L_x_26) ;  /* 0xfffffffd02607547 */ /* 0x000ff6000b83ffff */
.L_x_21:
[----:B-1----:R-:W-:Y:S01]  /*2420*/  ULEA UR8, UR7, UR4, 0x3 ;  /* 0x0000000407087291 */ /* 0x002fe2000f8e18ff */
[----:B------:R-:W-:Y:S01]  /*2430*/  SHF.L.U32 R4, R16, 0x1f, RZ ;  /* 0x0000001f10047819 */ /* 0x000fe200000006ff */
[----:B------:R-:W-:Y:S01]  /*2440*/  @!P1 SYNCS.ARRIVE.TRANS64.A1T0 RZ, [UR4+0x5a8], RZ ;  /* 0x0005a8ffffff99a7 */ /* 0x000fe20008100004 */
[----:B------:R-:W-:-:S06]  /*2450*/  UISETP.GT.AND UP0, UPT, UR21, UR15, UPT ;  /* 0x0000000f1500728c */ /* 0x000fcc000bf04270 */
[----:B----4-:R1:W4:Y:S03]  /*2460*/  SYNCS.PHASECHK.TRANS64.TRYWAIT P0, [UR8+0x2c8], R4 ;  /* 0x0002c804ff0075a7 */ /* 0x0103260008001108 */
[----:B------:R-:W-:Y:S05]  /*2470*/  BRA.U !UP0, `(.L_x_27) ;  /* 0x0000000108ac7547 */ /* 0x000fea000b800000 */
[----:B------:R-:W-:Y:S01]  /*2480*/  UIADD3 UR25, UPT, UPT, UR13, UR24, URZ ;  /* 0x000000180d197290 */ /* 0x000fe2000fffe0ff */
[----:B------:R-:W-:-:S11]  /*2490*/  UMOV UR32, UR7 ;  /* 0x0000000700207c82 */ /* 0x000fd60008000000 */
.L_x_32:
[----:B-1----:R-:W-:Y:S01]  /*24a0*/  ULEA UR17, UR32, UR4, 0x3 ;  /* 0x0000000420117291 */ /* 0x002fe2000f8e18ff */
[----:B----4-:R-:W-:Y:S01]  /*24b0*/  @!P5 MOV R5, 0xa00 ;  /* 0x00000a000005d802 */ /* 0x010fe20000000f00 */
[----:B----4-:R-:W-:Y:S10]  /*24c0*/  @P0 BRA `(.L_x_28) ;  /* 0x00000000000c0947 */ /* 0x010ff40003800000 */
[----:B------:R-:W-:-:S04]  /*24d0*/  SHF.L.U32 R7, R16, 0x1f, RZ ;  /* 0x0000001f10077819 */ /* 0x000fc800000006ff */
[----:B------:R-:W4:Y:S02]  /*24e0*/  SYNCS.PHASECHK.TRANS64.TRYWAIT P0, [UR17+0x2c8], R7 ;  /* 0x0002c807ff0075a7 */ /* 0x000f240008001111 */
[----:B----4-:R-:W-:Y:S05]  /*24f0*/  @!P0 BRA `(.L_x_29) ;  /* 0x0000003c00788947 */ /* 0x010fea0003800000 */
.L_x_28:
[----:B------:R4:W-:Y:S01]  /*2500*/  @!P5 SYNCS.ARRIVE.TRANS64 RZ, [UR17], R5 ;  /* 0x00000005ffffd9a7 */ /* 0x0009e20008000011 */
[----:B------:R-:W-:Y:S04]  /*2510*/  BSSY.RECONVERGENT B0, `(.L_x_30) ;  /* 0x0000003000007945 */ /* 0x000fe80003800200 */
[----:B------:R-:W-:Y:S05]  /*2520*/  @P4 BRA `(.L_x_31) ;  /* 0x0000000000044947 */ /* 0x000fea0003800000 */
[----:B------:R-:W-:Y:S05]  /*2530*/  BPT.TRAP 0x1 ;  /* 0x000000040000795c */ /* 0x000fea0000300000 */
.L_x_31:
[----:B------:R-:W-:Y:S05]  /*2540*/  BSYNC.RECONVERGENT B0 ;  /* 0x0000000000007941 */ /* 0x000fea0003800200 */
.L_x_30:
        /* <DEDUP_REMOVED lines=9> */
[----:B------:R-:W-:Y:S02]  /*25e0*/  USHF.L.U32 UR18, UR24, 0x5, URZ ;  /* 0x0000000518127899 */ /* 0x000fe400080006ff */
[----:B------:R-:W-:Y:S01]  /*25f0*/  UIADD3 UR16, UPT, UPT, UR16, 0xf00, URZ ;  /* 0x00000f0010107890 */ /* 0x000fe2000fffe0ff */
[----:B-1----:R-:W-:Y:S01]  /*2600*/  SHF.L.U32 R4, R16, 0x1f, RZ ;  /* 0x0000001f10047819 */ /* 0x002fe200000006ff */
[----:B------:R-:W-:Y:S02]  /*2610*/  UIADD3.X UR31, UPT, UPT, URZ, UR23, URZ, UP1, !UPT ;  /* 0x00000017ff1f7290 */ /* 0x000fe40008ffe4ff */
[----:B------:R-:W-:Y:S01]  /*2620*/  UIADD3.X UR29, UPT, UPT, URZ, UR23, URZ, UP0, !UPT ;  /* 0x00000017ff1d7290 */ /* 0x000fe200087fe4ff */
[----:B------:R1:W1:Y:S01]  /*2630*/  SYNCS.PHASECHK.TRANS64.TRYWAIT P0, [UR8+0x2c8], R4 ;  /* 0x0002c804ff0075a7 */ /* 0x0002620008001108 */
[----:B------:R-:W-:Y:S01]  /*2640*/  ULEA UR8, UR32, UR4, 0x9 ;  /* 0x0000000420087291 */ /* 0x000fe2000f8e48ff */
[----:B------:R-:W-:Y:S01]  /*2650*/  UMOV UR26, 0x0 ;  /* 0x00000000001a7882 */ /* 0x000fe20000000000 */
[----:B------:R-:W-:-:S02]  /*2660*/  UMOV UR27, 0x10000000 ;  /* 0x10000000001b7882 */ /* 0x000fc40000000000 */
[----:B------:R-:W-:Y:S01]  /*2670*/  UIADD3 UR8, UPT, UPT, UR8, 0x2d700, URZ ;  /* 0x0002d70008087890 */ /* 0x000fe2000fffe0ff */
[----:B------:R-:W-:Y:S01]  /*2680*/  UMOV UR19, UR35 ;  /* 0x0000002300137c82 */ /* 0x000fe20008000000 */
[----:B------:R-:W-:Y:S01]  /*2690*/  UMOV UR20, UR36 ;  /* 0x0000002400147c82 */ /* 0x000fe20008000000 */
[----:B------:R-:W-:Y:S01]  /*26a0*/  UMOV UR12, UR36 ;  /* 0x00000024000c7c82 */ /* 0x000fe20008000000 */
[----:B------:R-:W-:Y:S01]  /*26b0*/  UMOV UR9, UR17 ;  /* 0x0000001100097c82 */ /* 0x000fe20008000000 */
[----:B------:R-:W-:Y:S01]  /*26c0*/  UMOV UR10, UR18 ;  /* 0x00000012000a7c82 */ /* 0x000fe20008000000 */
[----:B------:R1:W-:Y:S01]  /*26d0*/  UTMALDG.3D [UR16], [UR30], desc[UR26] ;  /* 0x00001a101e0075b4 */ /* 0x0003e20008011000 */
[----:B------:R-:W-:Y:S01]  /*26e0*/  UIADD3 UR24, UPT, UPT, UR24, 0x1, URZ ;  /* 0x0000000118187890 */ /* 0x000fe2000fffe0ff */
[----:B------:R-:W-:-:S03]  /*26f0*/  UMOV UR32, UR7 ;  /* 0x0000000700207c82 */ /* 0x000fc60008000000 */
[----:B------:R-:W-:Y:S01]  /*2700*/  UISETP.NE.AND UP0, UPT, UR24, UR25, UPT ;  /* 0x000000191800728c */ /* 0x000fe2000bf05270 */
[----:B------:R1:W-:Y:S08]  /*2710*/  UTMALDG.3D [UR8], [UR28], desc[UR26] ;  /* 0x00001a081c0075b4 */ /* 0x0003f00008011000 */
[----:B------:R-:W-:Y:S05]  /*2720*/  BRA.U UP0, `(.L_x_32) ;  /* 0xfffffffd005c7547 */ /* 0x000fea000b83ffff */
.L_x_27:
[C---:B------:R-:W-:Y:S01]  /*2730*/  LEA R8, R15.reuse, UR4, 0x3 ;  /* 0x000000040f087c11 */ /* 0x040fe2000f8e18ff */
[----:B------:R-:W-:Y:S01]  /*2740*/  NOP ;  /* 0x0000000000007918 */ /* 0x000fe20000000000 */
[----:B----4-:R-:W-:Y:S02]  /*2750*/  SHF.L.U32 R5, R14, 0x1f, RZ ;  /* 0x0000001f0e057819 */ /* 0x010fe400000006ff */
[----:B-1----:R-:W-:Y:S02]  /*2760*/  LEA R4, R15, UR4, 0x4 ;  /* 0x000000040f047c11 */ /* 0x002fe4000f8e20ff */
[----:B------:R-:W1:Y:S02]  /*2770*/  SYNCS.PHASECHK.TRANS64.TRYWAIT P0, [R8+URZ+0x5b0], R5 ;  /* 0x0005b005080075a7 */ /* 0x000e6400080011ff */
[----:B-1----:R-:W-:Y:S05]  /*2780*/  @!P0 BRA `(.L_x_33) ;  /* 0x0000003800ec8947 */ /* 0x002fea0003800000 */
.L_x_95:
[----:B-1----:R-:W1:Y:S01]  /*2790*/  LDS.128 R4, [R4+0x640] ;  /* 0x0006400004047984 */ /* 0x002e620000000c00 */
[----:B---3--:R-:W-:Y:S01]  /*27a0*/  ISETP.GE.AND P0, PT, R2, 0x1, PT ;  /* 0x000000010200780c */ /* 0x008fe20003f06270 */
[----:B------:R-:W-:Y:S01]  /*27b0*/  VIADD R8, R8, 0x5c0 ;  /* 0x000005c008087836 */ /* 0x000fe20000000000 */
[----:B------:R-:W-:Y:S01]  /*27c0*/  @!PT LDS RZ, [RZ] ;  /* 0x00000000fffff984 */ /* 0x000fe20000000800 */
[----:B------:R-:W-:Y:S01]  /*27d0*/  @!PT LDS RZ, [RZ] ;  /* 0x00000000fffff984 */ /* 0x000fe20000000800 */
[----:B------:R-:W-:Y:S01]  /*27e0*/  @!PT LDS RZ, [RZ] ;  /* 0x00000000fffff984 */ /* 0x000fe20000000800 */
[----:B------:R-:W-:Y:S01]  /*27f0*/  @!PT LDS RZ, [RZ] ;  /* 0x00000000fffff984 */ /* 0x000fe20000000800 */
[----:B------:R3:W-:Y:S06]  /*2800*/  MEMBAR.ALL.CTA ;  /* 0x0000000000007992 */ /* 0x0007ec0000008000 */
[----:B---3--:R-:W3:Y:S01]  /*2810*/  FENCE.VIEW.ASYNC.S ;  /* 0x00000000000073c6 */ /* 0x008ee20000000000 */
[----:B------:R-:W-:-:S04]  /*2820*/  PRMT R8, RZ, 0x654, R8 ;  /* 0x00000654ff087816 */ /* 0x000fc80000000008 */
[----:B---3--:R3:W-:Y:S01]  /*2830*/  SYNCS.ARRIVE.TRANS64.RED.A1T0 RZ, [R8+URZ], RZ ;  /* 0x000000ff08ff79a7 */ /* 0x0087e200081004ff */
[----:B-1----:R-:W-:-:S13]  /*2840*/  LOP3.LUT P2, RZ, R6, 0x1, RZ, 0xc0, !PT ;  /* 0x0000000106ff7812 */ /* 0x002fda000784c0ff */
[----:B------:R-:W-:Y:S01]  /*2850*/  @P2 SHF.R.U32.HI R9, RZ, 0x10, R5 ;  /* 0x00000010ff092819 */ /* 0x000fe20000011605 */
[----:B------:R-:W-:Y:S01]  /*2860*/  VOTEU.ANY UP0, P2 ;  /* 0x0000000000ff7886 */ /* 0x000fe20001000100 */
[----:B------:R-:W-:Y:S02]  /*2870*/  @P2 MOV R11, R4 ;  /* 0x00000004000b2202 */ /* 0x000fe40000000f00 */
[----:B------:R-:W-:Y:S02]  /*2880*/  @P2 R2UR.BROADCAST UR8, R9 ;  /* 0x00000000090822ca */ /* 0x000fe400008e0000 */
[----:B------:R-:W-:-:S11]  /*2890*/  @P2 LOP3.LUT R10, R5, 0xffff, RZ, 0xc0, !PT ;  /* 0x0000ffff050a2812 */ /* 0x000fd600078ec0ff */
[----:B------:R-:W-:Y:S01]  /*28a0*/  @UP0 UMOV UR36, UR8 ;  /* 0x0000000800240c82 */ /* 0x000fe20008000000 */
[----:B---3--:R-:W-:Y:S05]  /*28b0*/  @!P0 BRA `(.L_x_34) ;  /* 0x0000000000b88947 */ /* 0x008fea0003800000 */
[----:B------:R-:W2:Y:S01]  /*28c0*/  LDC.64 R6, c[0x0][0xb18] ;  /* 0x0002c600ff067b82 */ /* 0x000ea20000000a00 */
[----:B------:R-:W-:-:S07]  /*28d0*/  ISETP.NE.AND P3, PT, R2, 0x1, PT ;  /* 0x000000010200780c */ /* 0x000fce0003f65270 */
[----:B------:R-:W1:Y:S08]  /*28e0*/  LDC.64 R8, c[0x0][0xb10] ;  /* 0x0002c400ff087b82 */ /* 0x000e700000000a00 */
[----:B------:R-:W3:Y:S08]  /*28f0*/  LDC R17, c[0x0][0xb20] ;  /* 0x0002c800ff117b82 */ /* 0x000ef00000000800 */
[----:B------:R-:W4:Y:S01]  /*2900*/  LDC R18, c[0x0][0xb0c] ;  /* 0x0002c300ff127b82 */ /* 0x000f220000000800 */
[----:B--2---:R-:W-:Y:S01]  /*2910*/  IMAD.HI.U32 R22, R0, R7, RZ ;  /* 0x0000000700167227 */ /* 0x004fe200078e00ff */
[----:B------:R-:W-:-:S06]  /*2920*/  ISETP.NE.AND P0, PT, R6, 0x1, PT ;  /* 0x000000010600780c */ /* 0x000fcc0003f05270 */
[----:B------:R-:W2:Y:S01]  /*2930*/  LDC.64 R4, c[0x0][0xb28] ;  /* 0x0002ca00ff047b82 */ /* 0x000ea20000000a00 */
[----:B-1----:R-:W-:-:S04]  /*2940*/  IMAD.HI.U32 R20, R3, R8, RZ ;  /* 0x0000000803147227 */ /* 0x002fc800078e00ff */
[----:B------:R-:W-:Y:S01]  /*2950*/  IMAD.HI.U32 R24, R11, R8, RZ ;  /* 0x000000080b187227 */ /* 0x000fe200078e00ff */
[----:B------:R-:W-:Y:S02]  /*2960*/  SHF.R.U32.HI R20, RZ, R9, R20 ;  /* 0x00000009ff147219 */ /* 0x000fe40000011614 */
[----:B---3--:R-:W-:Y:S01]  /*2970*/  SHF.R.U32.HI R19, RZ, R17, R22 ;  /* 0x00000011ff137219 */ /* 0x008fe20000011616 */
[----:B------:R-:W-:Y:S01]  /*2980*/  IMAD.HI.U32 R22, R10, R7, RZ ;  /* 0x000000070a167227 */ /* 0x000fe200078e00ff */
[----:B------:R-:W-:Y:S02]  /*2990*/  SHF.R.U32.HI R24, RZ, R9, R24 ;  /* 0x00000009ff187219 */ /* 0x000fe40000011618 */
[----:B------:R-:W-:Y:S02]  /*29a0*/  SEL R19, R0, R19, !P0 ;  /* 0x0000001300137207 */ /* 0x000fe40004000000 */
[----:B------:R-:W-:Y:S02]  /*29b0*/  SHF.R.U32.HI R17, RZ, R17, R22 ;  /* 0x00000011ff117219 */ /* 0x000fe40000011616 */
[----:B----4-:R-:W-:-:S02]  /*29c0*/  ISETP.NE.AND P1, PT, R18, 0x1, PT ;  /* 0x000000011200780c */ /* 0x010fc40003f25270 */
[----:B------:R-:W-:Y:S02]  /*29d0*/  SEL R17, R10, R17, !P0 ;  /* 0x000000110a117207 */ /* 0x000fe40004000000 */
[----:B------:R-:W-:Y:S02]  /*29e0*/  SEL R21, R3, R20, !P1 ;  /* 0x0000001403157207 */ /* 0x000fe40004800000 */
[----:B------:R-:W-:Y:S01]  /*29f0*/  SEL R7, R11, R24, !P1 ;  /* 0x000000180b077207 */ /* 0x000fe20004800000 */
[----:B--2---:R-:W-:Y:S01]  /*2a00*/  IMAD.HI.U32 R20, R19, R4, RZ ;  /* 0x0000000413147227 */ /* 0x004fe200078e00ff */
[----:B------:R-:W-:-:S03]  /*2a10*/  IADD3 R9, PT, PT, -R17, RZ, RZ ;  /* 0x000000ff11097210 */ /* 0x000fc60007ffe1ff */
[----:B------:R-:W-:Y:S01]  /*2a20*/  IMAD.HI.U32 R8, R21, R4, RZ ;  /* 0x0000000415087227 */ /* 0x000fe200078e00ff */
[----:B------:R-:W-:-:S03]  /*2a30*/  @P3 SHF.R.U32.HI R19, RZ, R5, R20 ;  /* 0x00000005ff133219 */ /* 0x000fc60000011614 */
[----:B------:R-:W-:Y:S01]  /*2a40*/  IMAD R9, R6, R9, R10 ;  /* 0x0000000906097224 */ /* 0x000fe200078e020a */
        /* <DEDUP_REMOVED lines=8> */
[----:B------:R-:W-:-:S04]  /*2ad0*/  @!P0 IMAD.HI.U32 R20, R7, R4, RZ ;  /* 0x0000000407148227 */ /* 0x000fc800078e00ff */
[----:B------:R-:W-:Y:S01]  /*2ae0*/  IMAD.MOV R4, RZ, RZ, -R8 ;  /* 0x000000ffff047224 */ /* 0x000fe200078e0a08 */
[----:B------:R-:W-:-:S03]  /*2af0*/  @!P0 SHF.R.U32.HI R20, RZ, R5, R20 ;  /* 0x00000005ff148219 */ /* 0x000fc60000011614 */
[----:B------:R-:W-:Y:S01]  /*2b00*/  IMAD R4, R2, R4, R17 ;  /* 0x0000000402047224 */ /* 0x000fe200078e0211 */
[----:B------:R-:W-:-:S05]  /*2b10*/  @!P0 SEL R5, R7, R20, !P3 ;  /* 0x0000001407058207 */ /* 0x000fca0005800000 */
[--C-:B------:R-:W-:Y:S02]  /*2b20*/  @!P0 IMAD.IADD R8, R8, 0x1, -R5.reuse ;  /* 0x0000000108088824 */ /* 0x100fe400078e0a05 */
[----:B------:R-:W-:Y:S01]  /*2b30*/  @!P0 IMAD R5, R4, R21, R5 ;  /* 0x0000001504058224 */ /* 0x000fe200078e0205 */
[----:B------:R-:W-:Y:S01]  /*2b40*/  IADD3 R4, PT, PT, -R7, RZ, RZ ;  /* 0x000000ff07047210 */ /* 0x000fe20007ffe1ff */
[----:B------:R-:W-:Y:S02]  /*2b50*/  @!P0 IMAD R17, R2, R8, R7 ;  /* 0x0000000802118224 */ /* 0x000fe400078e0207 */
[----:B------:R-:W-:Y:S02]  /*2b60*/  @!P0 IMAD.MOV.U32 R7, RZ, RZ, R5 ;  /* 0x000000ffff078224 */ /* 0x000fe400078e0005 */
[----:B------:R-:W-:Y:S02]  /*2b70*/  IMAD R4, R18, R4, R11 ;  /* 0x0000000412047224 */ /* 0x000fe400078e020b */
[----:B------:R-:W-:-:S02]  /*2b80*/  IMAD R10, R17, R6, R9 ;  /* 0x00000006110a7224 */ /* 0x000fc400078e0209 */
[----:B------:R-:W-:Y:S02]  /*2b90*/  IMAD R11, R7, R18, R4 ;  /* 0x00000012070b7224 */ /* 0x000fe400078e0204 */
.L_x_34:
[----:B------:R-:W1:Y:S02]  /*2ba0*/  LDCU UR8, c[0x0][0xb30] ;  /* 0x00016600ff0877ac */ /* 0x000e640008000800 */
[----:B-1----:R-:W-:-:S09]  /*2bb0*/  UISETP.NE.AND UP0, UPT, UR8, 0x1, UPT ;  /* 0x000000010800788c */ /* 0x002fd2000bf05270 */
[----:B------:R-:W-:Y:S05]  /*2bc0*/  BRA.U UP0, `(.L_x_35) ;  /* 0x0000000100407547 */ /* 0x000fea000b800000 */
[----:B------:R-:W1:Y:S08]  /*2bd0*/  LDC.64 R6, c[0x0][0xb10] ;  /* 0x0002c400ff067b82 */ /* 0x000e700000000a00 */
[----:B------:R-:W3:Y:S08]  /*2be0*/  LDC.64 R4, c[0x0][0xb18] ;  /* 0x0002c600ff047b82 */ /* 0x000ef00000000a00 */
[----:B------:R-:W4:Y:S08]  /*2bf0*/  LDC R8, c[0x0][0xb20] ;  /* 0x0002c800ff087b82 */ /* 0x000f300000000800 */
[----:B------:R-:W2:Y:S01]  /*2c00*/  LDC R18, c[0x0][0xb0c] ;  /* 0x0002c300ff127b82 */ /* 0x000ea20000000800 */
[----:B-1----:R-:W-:-:S05]  /*2c10*/  IMAD.HI.U32 R6, R11, R6, RZ ;  /* 0x000000060b067227 */ /* 0x002fca00078e00ff */
[----:B------:R-:W-:Y:S01]  /*2c20*/  SHF.R.U32.HI R6, RZ, R7, R6 ;  /* 0x00000007ff067219 */ /* 0x000fe20000011606 */
[----:B---3--:R-:W-:Y:S01]  /*2c30*/  IMAD.HI.U32 R5, R10, R5, RZ ;  /* 0x000000050a057227 */ /* 0x008fe200078e00ff */
[----:B------:R-:W-:-:S04]  /*2c40*/  ISETP.NE.AND P0, PT, R4, 0x1, PT ;  /* 0x000000010400780c */ /* 0x000fc80003f05270 */
[----:B----4-:R-:W-:-:S04]  /*2c50*/  SHF.R.U32.HI R5, RZ, R8, R5 ;  /* 0x00000008ff057219 */ /* 0x010fc80000011605 */
[----:B------:R-:W-:Y:S02]  /*2c60*/  SEL R5, R10, R5, !P0 ;  /* 0x000000050a057207 */ /* 0x000fe40004000000 */
[----:B--2---:R-:W-:-:S04]  /*2c70*/  ISETP.NE.AND P1, PT, R18, 0x1, PT ;  /* 0x000000011200780c */ /* 0x004fc80003f25270 */
[----:B------:R-:W-:-:S05]  /*2c80*/  SEL R6, R11, R6, !P1 ;  /* 0x000000060b067207 */ /* 0x000fca0004800000 */
[----:B------:R-:W-:Y:S02]  /*2c90*/  IMAD.IADD R7, R5, 0x1, -R6 ;  /* 0x0000000105077824 */ /* 0x000fe400078e0a06 */
[----:B------:R-:W-:Y:S02]  /*2ca0*/  IMAD.IADD R5, R6, 0x1, -R5 ;  /* 0x0000000106057824 */ /* 0x000fe400078e0a05 */
[----:B------:R-:W-:Y:S02]  /*2cb0*/  IMAD R11, R7, R18, R11 ;  /* 0x00000012070b7224 */ /* 0x000fe400078e020b */
[----:B------:R-:W-:-:S07]  /*2cc0*/  IMAD R10, R5, R4, R10 ;  /* 0x00000004050a7224 */ /* 0x000fce00078e020a */
.L_x_35:
[----:B------:R-:W-:Y:S01]  /*2cd0*/  VIADD R15, R15, 0x1 ;  /* 0x000000010f0f7836 */ /* 0x000fe20000000000 */
[----:B------:R-:W-:Y:S01]  /*2ce0*/  PLOP3.LUT P1, PT, PT, PT, PT, 0x80, 0x8 ;  /* 0x000000000008781c */ /* 0x000fe20003f2f070 */
[----:B------:R-:W-:Y:S02]  /*2cf0*/  IMAD.IADD R41, R11, 0x1, R38 ;  /* 0x000000010b297824 */ /* 0x000fe400078e0226 */
[----:B------:R-:W-:Y:S01]  /*2d00*/  IMAD.IADD R39, R10, 0x1, R29 ;  /* 0x000000010a277824 */ /* 0x000fe200078e021d */
[----:B------:R-:W-:-:S04]  /*2d10*/  ISETP.NE.AND P0, PT, R15, 0x2, PT ;  /* 0x000000020f00780c */ /* 0x000fc80003f05270 */
[----:B------:R-:W-:Y:S02]  /*2d20*/  SEL R5, RZ, 0x1, P0 ;  /* 0x00000001ff057807 */ /* 0x000fe40000000000 */
[----:B------:R-:W-:Y:S02]  /*2d30*/  SEL R15, R15, RZ, P0 ;  /* 0x000000ff0f0f7207 */ /* 0x000fe40000000000 */
[----:B------:R-:W-:Y:S01]  /*2d40*/  LOP3.LUT R14, R14, R5, RZ, 0x3c, !PT ;  /* 0x000000050e0e7212 */ /* 0x000fe200078e3cff */
[----:B------:R-:W-:Y:S05]  /*2d50*/  @P2 BRA `(.L_x_36) ;  /* 0xfffffff000942947 */ /* 0x000fea000383ffff */
[----:B--2---:R-:W-:Y:S01]  /*2d60*/  HFMA2 R0, -RZ, RZ, 0, 0 ;  /* 0x00000000ff007431 */ /* 0x004fe200000001ff */
[----:B------:R-:W-:-:S12]  /*2d70*/  UIADD3 UR8, UPT, UPT, UR4, 0x2c8, URZ ;  /* 0x000002c804087890 */ /* 0x000fd8000fffe0ff */
.L_x_41:
[----:B------:R-:W-:Y:S01]  /*2d80*/  ULEA UR5, UR7, UR4, 0x3 ;  /* 0x0000000407057291 */ /* 0x000fe2000f8e18ff */
[----:B-1----:R-:W-:Y:S02]  /*2d90*/  SHF.L.U32 R3, R16, 0x1f, RZ ;  /* 0x0000001f10037819 */ /* 0x002fe400000006ff */
[----:B------:R-:W-:-:S06]  /*2da0*/  ISETP.NE.AND P0, PT, R0, 0x58, PT ;  /* 0x000000580000780c */ /* 0x000fcc0003f05270 */
[----:B------:R-:W1:Y:S02]  /*2db0*/  SYNCS.PHASECHK.TRANS64.TRYWAIT P1, [UR5+0x2c8], R3 ;  /* 0x0002c803ff0075a7 */ /* 0x000e640008021105 */
[----:B-1----:R-:W-:Y:S05]  /*2dc0*/  @!P1 BRA `(.L_x_37) ;  /* 0x0000003400709947 */ /* 0x002fea0003800000 */
.L_x_97:
[----:B------:R-:W-:Y:S05]  /*2dd0*/  @!P0 EXIT ;  /* 0x000000000000894d */ /* 0x000fea0003800000 */
[----:B------:R-:W-:-:S04]  /*2de0*/  UIADD3 UR6, UPT, UPT, UR7, 0x1, URZ ;  /* 0x0000000107067890 */ /* 0x000fc8000fffe0ff */
[----:B------:R-:W-:-:S04]  /*2df0*/  UISETP.NE.AND UP0, UPT, UR6, 0x59, UPT ;  /* 0x000000590600788c */ /* 0x000fc8000bf05270 */
[----:B------:R-:W-:Y:S02]  /*2e00*/  USEL UR9, URZ, 0x1, UP0 ;  /* 0x00000001ff097887 */ /* 0x000fe40008000000 */
[----:B------:R-:W-:-:S04]  /*2e10*/  USEL UR6, UR6, URZ, UP0 ;  /* 0x000000ff06067287 */ /* 0x000fc80008000000 */
[----:B------:R-:W-:Y:S01]  /*2e20*/  ULEA UR5, UR6, UR8, 0x3 ;  /* 0x0000000806057291 */ /* 0x000fe2000f8e18ff */
[----:B------:R-:W-:-:S04]  /*2e30*/  LOP3.LUT R16, R16, UR9, RZ, 0x3c, !PT ;  /* 0x0000000910107c12 */ /* 0x000fc8000f8e3cff */
[----:B-1----:R-:W-:-:S04]  /*2e40*/  SHF.L.U32 R3, R16, 0x1f, RZ ;  /* 0x0000001f10037819 */ /* 0x002fc800000006ff */
[----:B------:R-:W1:Y:S02]  /*2e50*/  SYNCS.PHASECHK.TRANS64.TRYWAIT P0, [UR5], R3 ;  /* 0x00000003ff0075a7 */ /* 0x000e640008001105 */
[----:B-1----:R-:W-:Y:S05]  /*2e60*/  @!P0 BRA `(.L_x_38) ;  /* 0x0000003400608947 */ /* 0x002fea0003800000 */
.L_x_99:
        /* <DEDUP_REMOVED lines=9> */
.L_x_101:
        /* <DEDUP_REMOVED lines=9> */
.L_x_103:
[----:B------:R-:W-:Y:S01]  /*2f90*/  UIADD3 UR6, UPT, UPT, UR6, 0x1, URZ ;  /* 0x0000000106067890 */ /* 0x000fe2000fffe0ff */
[----:B------:R-:W-:-:S03]  /*2fa0*/  IADD3 R0, PT, PT, R0, 0x4, RZ ;  /* 0x0000000400007810 */ /* 0x000fc60007ffe0ff */
[----:B------:R-:W-:-:S04]  /*2fb0*/  UISETP.NE.AND UP0, UPT, UR6, 0x59, UPT ;  /* 0x000000590600788c */ /* 0x000fc8000bf05270 */
[----:B------:R-:W-:Y:S02]  /*2fc0*/  USEL UR5, URZ, 0x1, UP0 ;  /* 0x00000001ff057887 */ /* 0x000fe40008000000 */
[----:B------:R-:W-:-:S04]  /*2fd0*/  USEL UR7, UR6, URZ, UP0 ;  /* 0x000000ff06077287 */ /* 0x000fc80008000000 */
[----:B------:R-:W-:Y:S01]  /*2fe0*/  LOP3.LUT R16, R16, UR5, RZ, 0x3c, !PT ;  /* 0x0000000510107c12 */ /* 0x000fe2000f8e3cff */
[----:B------:R-:W-:Y:S07]  /*2ff0*/  BRA `(.L_x_41) ;  /* 0xfffffffc00607947 */ /* 0x000fee000383ffff */
.L_x_18:
[----:B------:R-:W-:-:S04]  /*3000*/  UISETP.NE.AND UP1, UPT, UR39, URZ, UPT ;  /* 0x000000ff2700728c */ /* 0x000fc8000bf25270 */
[----:B------:R-:W-:-:S09]  /*3010*/  UISETP.NE.OR UP1, UPT, UR8, 0x1, UP1 ;  /* 0x000000010800788c */ /* 0x000fd20008f25670 */
[----:B------:R-:W-:Y:S05]  /*3020*/  BRA.U UP1, `(.L_x_42) ;  /* 0x00000005014c7547 */ /* 0x000fea000b800000 */
[----:B------:R-:W-:Y:S01]  /*3030*/  ISETP.NE.AND P2, PT, R4, RZ, PT ;  /* 0x000000ff0400720c */ /* 0x000fe20003f45270 */
[----:B------:R-:W-:Y:S01]  /*3040*/  IMAD.MOV.U32 R12, RZ, RZ, 0x1 ;  /* 0x00000001ff0c7424 */ /* 0x000fe200078e00ff */
[----:B------:R-:W-:Y:S02]  /*3050*/  CS2R R6, SRZ ;  /* 0x0000000000067805 */ /* 0x000fe4000001ff00 */
[----:B------:R-:W-:Y:S01]  /*3060*/  MOV R3, RZ ;  /* 0x000000ff00037202 */ /* 0x000fe20000000f00 */
[----:B------:R-:W-:Y:S01]  /*3070*/  IMAD.MOV.U32 R5, RZ, RZ, RZ ;  /* 0x000000ffff057224 */ /* 0x000fe200078e00ff */
[----:B------:R-:W-:Y:S01]  /*3080*/  UMOV UR4, 0x400 ;  /* 0x0000040000047882 */ /* 0x000fe20000000000 */
[----:B------:R-:W-:Y:S01]  /*3090*/  UMOV UR6, URZ ;  /* 0x000000ff00067c82 */ /* 0x000fe20008000000 */
[----:B------:R-:W-:-:S12]  /*30a0*/  ULEA UR39, UR39, UR4, 0x18 ;  /* 0x0000000427277291 */ /* 0x000fd8000f8ec0ff */
.L_x_46:
[----:B------:R-:W-:Y:S02]  /*30b0*/  LEA R0, R3, UR39, 0x3 ;  /* 0x0000002703007c11 */ /* 0x000fe4000f8e18ff */
[----:B------:R-:W-:-:S03]  /*30c0*/  SHF.L.U32 R9, R5, 0x1f, RZ ;  /* 0x0000001f05097819 */ /* 0x000fc600000006ff */
[----:B------:R-:W-:Y:S01]  /*30d0*/  VIADD R8, R0, 0x620 ;  /* 0x0000062000087836 */ /* 0x000fe20000000000 */
[----:B------:R-:W1:Y:S02]  /*30e0*/  SYNCS.PHASECHK.TRANS64.TRYWAIT P0, [R0+URZ+0x610], R9 ;  /* 0x00061009000075a7 */ /* 0x000e6400080011ff */
[----:B-1----:R-:W-:Y:S05]  /*30f0*/  @!P0 BRA `(.L_x_43) ;  /* 0x0000003400048947 */ /* 0x002fea0003800000 */
.L_x_104:
[----:B------:R-:W-:Y:S01]  /*3100*/  ULEA UR5, UR6, UR39, 0x3 ;  /* 0x0000002706057291 */ /* 0x000fe2000f8e18ff */
[----:B------:R-:W-:Y:S01]  /*3110*/  PRMT R8, RZ, 0x654, R8 ;  /* 0x00000654ff087816 */ /* 0x000fe20000000008 */
[----:B-1----:R-:W-:Y:S01]  /*3120*/  @!P2 IMAD.MOV.U32 R9, RZ, RZ, 0x10 ;  /* 0x00000010ff09a424 */ /* 0x002fe200078e00ff */
[----:B------:R-:W-:Y:S01]  /*3130*/  SHF.L.U32 R11, R12, 0x1f, RZ ;  /* 0x0000001f0c0b7819 */ /* 0x000fe200000006ff */
[----:B------:R-:W-:Y:S01]  /*3140*/  UIADD3 UR4, UPT, UPT, UR5, 0x5b0, URZ ;  /* 0x000005b005047890 */ /* 0x000fe2000fffe0ff */
[----:B------:R1:W-:Y:S05]  /*3150*/  SYNCS.ARRIVE.TRANS64.RED.A1T0 RZ, [R8+URZ], RZ ;  /* 0x000000ff08ff79a7 */ /* 0x0003ea00081004ff */
[----:B------:R-:W-:Y:S01]  /*3160*/  IMAD.U32 R13, RZ, RZ, UR4 ;  /* 0x00000004ff0d7e24 */ /* 0x000fe2000f8e00ff */
[----:B------:R-:W2:Y:S04]  /*3170*/  SYNCS.PHASECHK.TRANS64.TRYWAIT P0, [UR5+0x5c0], R11 ;  /* 0x0005c00bff0075a7 */ /* 0x000ea80008001105 */
[----:B------:R-:W-:Y:S01]  /*3180*/  PRMT R13, R4, 0x654, R13 ;  /* 0x00000654040d7816 */ /* 0x000fe2000000000d */
[----:B-12---:R-:W-:Y:S06]  /*3190*/  @!P0 BRA `(.L_x_44) ;  /* 0x0000003000f08947 */ /* 0x006fec0003800000 */
.L_x_106:
[----:B------:R-:W-:Y:S01]  /*31a0*/  ULEA UR4, UR6, UR39, 0x4 ;  /* 0x0000002706047291 */ /* 0x000fe2000f8e20ff */
[----:B---3--:R-:W-:Y:S01]  /*31b0*/  SEL R2, R13, R2, !P2 ;  /* 0x000000020d027207 */ /* 0x008fe20005000000 */
[----:B------:R-:W-:Y:S01]  /*31c0*/  UIADD3 UR5, UPT, UPT, UR5, 0x5b0, URZ ;  /* 0x000005b005057890 */ /* 0x000fe2000fffe0ff */
[----:B-1----:R-:W-:Y:S01]  /*31d0*/  LEA R0, R7, UR39, 0x3 ;  /* 0x0000002707007c11 */ /* 0x002fe2000f8e18ff */
[----:B------:R-:W-:Y:S01]  /*31e0*/  UIADD3 UR4, UPT, UPT, UR4, 0x640, URZ ;  /* 0x0000064004047890 */ /* 0x000fe2000fffe0ff */
[----:B------:R1:W-:Y:S01]  /*31f0*/  @!P2 SYNCS.ARRIVE.TRANS64.RED RZ, [R2+URZ], R9 ;  /* 0x0000000902ffa9a7 */ /* 0x0003e200080004ff */
[----:B------:R-:W-:Y:S01]  /*3200*/  UIADD3 UR6, UPT, UPT, UR6, 0x1, URZ ;  /* 0x0000000106067890 */ /* 0x000fe2000fffe0ff */
[----:B------:R-:W-:-:S03]  /*3210*/  VIADD R3, R3, 0x1 ;  /* 0x0000000103037836 */ /* 0x000fc60000000000 */
[----:B------:R-:W-:Y:S02]  /*3220*/  UISETP.NE.AND UP0, UPT, UR6, 0x2, UPT ;  /* 0x000000020600788c */ /* 0x000fe4000bf05270 */
[----:B------:R-:W-:Y:S01]  /*3230*/  ISETP.NE.AND P0, PT, R3, 0x2, PT ;  /* 0x000000020300780c */ /* 0x000fe20003f05270 */
[----:B------:R-:W-:Y:S06]  /*3240*/  UGETNEXTWORKID.BROADCAST [UR4], [UR5] ;  /* 0x00000000040073ca */ /* 0x000fec0008000100 */
[----:B------:R-:W-:Y:S02]  /*3250*/  USEL UR4, URZ, 0x1, UP0 ;  /* 0x00000001ff047887 */ /* 0x000fe40008000000 */
[----:B------:R-:W-:-:S04]  /*3260*/  USEL UR6, UR6, URZ, UP0 ;  /* 0x000000ff06067287 */ /* 0x000fc80008000000 */
[----:B------:R-:W-:Y:S02]  /*3270*/  LOP3.LUT R12, R12, UR4, RZ, 0x3c, !PT ;  /* 0x000000040c0c7c12 */ /* 0x000fe4000f8e3cff */
[----:B-1----:R-:W-:-:S04]  /*3280*/  SHF.L.U32 R9, R6, 0x1f, RZ ;  /* 0x0000001f06097819 */ /* 0x002fc800000006ff */
[----:B------:R-:W1:Y:S02]  /*3290*/  SYNCS.PHASECHK.TRANS64.TRYWAIT P1, [R0+URZ+0x5b0], R9 ;  /* 0x0005b009000075a7 */ /* 0x000e6400080211ff */
[----:B-1----:R-:W-:Y:S05]  /*32a0*/  @!P1 BRA `(.L_x_45) ;  /* 0x0000003000c49947 */ /* 0x002fea0003800000 */
.L_x_107:
[----:B------:R-:W-:Y:S01]  /*32b0*/  LEA R8, R7, UR39, 0x4 ;  /* 0x0000002707087c11 */ /* 0x000fe2000f8e20ff */
[----:B-1----:R-:W-:Y:S01]  /*32c0*/  VIADD R0, R0, 0x5c0 ;  /* 0x000005c000007836 */ /* 0x002fe20000000000 */
[----:B------:R-:W-:Y:S01]  /*32d0*/  SEL R3, R3, RZ, P0 ;  /* 0x000000ff03037207 */ /* 0x000fe20000000000 */
[----:B------:R-:W-:-:S03]  /*32e0*/  VIADD R7, R7, 0x1 ;  /* 0x0000000107077836 */ /* 0x000fc60000000000 */
[----:B------:R-:W1:Y:S01]  /*32f0*/  LDS.128 R8, [R8+0x640] ;  /* 0x0006400008087984 */ /* 0x000e620000000c00 */
[----:B------:R-:W-:Y:S02]  /*3300*/  PRMT R0, RZ, 0x654, R0 ;  /* 0x00000654ff007816 */ /* 0x000fe40000000000 */
[C---:B------:R-:W-:Y:S01]  /*3310*/  ISETP.NE.AND P1, PT, R7.reuse, 0x2, PT ;  /* 0x000000020700780c */ /* 0x040fe20003f25270 */
[----:B------:R-:W-:Y:S01]  /*3320*/  @!PT LDS RZ, [RZ] ;  /* 0x00000000fffff984 */ /* 0x000fe20000000800 */
[----:B------:R-:W-:Y:S01]  /*3330*/  @!PT LDS RZ, [RZ] ;  /* 0x00000000fffff984 */ /* 0x000fe20000000800 */
[----:B------:R-:W-:Y:S01]  /*3340*/  @!PT LDS RZ, [RZ] ;  /* 0x00000000fffff984 */ /* 0x000fe20000000800 */
[----:B------:R-:W-:Y:S01]  /*3350*/  @!PT LDS RZ, [RZ] ;  /* 0x00000000fffff984 */ /* 0x000fe20000000800 */
[----:B------:R2:W-:Y:S06]  /*3360*/  MEMBAR.ALL.CTA ;  /* 0x0000000000007992 */ /* 0x0005ec0000008000 */
[----:B--2---:R-:W2:Y:S01]  /*3370*/  FENCE.VIEW.ASYNC.S ;  /* 0x00000000000073c6 */ /* 0x004ea20000000000 */
[----:B------:R-:W-:Y:S01]  /*3380*/  SEL R7, R7, RZ, P1 ;  /* 0x000000ff07077207 */ /* 0x000fe20000800000 */
[----:B--2---:R2:W-:Y:S01]  /*3390*/  SYNCS.ARRIVE.TRANS64.RED.A1T0 RZ, [R0+URZ], RZ ;  /* 0x000000ff00ff79a7 */ /* 0x0045e200081004ff */
[----:B-1----:R-:W-:-:S02]  /*33a0*/  LOP3.LUT P3, RZ, R10, 0x1, RZ, 0xc0, !PT ;  /* 0x000000010aff7812 */ /* 0x002fc4000786c0ff */
[----:B------:R-:W-:-:S04]  /*33b0*/  SEL R9, RZ, 0x1, P1 ;  /* 0x00000001ff097807 */ /* 0x000fc80000800000 */
[----:B------:R-:W-:Y:S02]  /*33c0*/  LOP3.LUT R6, R6, R9, RZ, 0x3c, !PT ;  /* 0x0000000906067212 */ /* 0x000fe400078e3cff */
[----:B--2---:R-:W-:-:S04]  /*33d0*/  SEL R0, RZ, 0x1, P0 ;  /* 0x00000001ff007807 */ /* 0x004fc80000000000 */
[----:B------:R-:W-:Y:S01]  /*33e0*/  LOP3.LUT R5, R5, R0, RZ, 0x3c, !PT ;  /* 0x0000000005057212 */ /* 0x000fe200078e3cff */
[----:B------:R-:W-:Y:S06]  /*33f0*/  @P3 BRA `(.L_x_46) ;  /* 0xfffffffc002c3947 */ /* 0x000fec000383ffff */
[----:B------:R-:W-:Y:S01]  /*3400*/  ULEA UR5, UR6, UR39, 0x3 ;  /* 0x0000002706057291 */ /* 0x000fe2000f8e18ff */
[----:B------:R-:W-:-:S08]  /*3410*/  SHF.L.U32 R3, R12, 0x1f, RZ ;  /* 0x0000001f0c037819 */ /* 0x000fd000000006ff */
[----:B------:R-:W1:Y:S02]  /*3420*/  SYNCS.PHASECHK.TRANS64 P0, [UR5+0x5c0], R3 ;  /* 0x0005c003ff0075a7 */ /* 0x000e640008001005 */
[----:B-1----:R-:W-:Y:S05]  /*3430*/  @P0 BRA `(.L_x_47) ;  /* 0x0000000000080947 */ /* 0x002fea0003800000 */
[----:B------:R-:W1:Y:S02]  /*3440*/  SYNCS.PHASECHK.TRANS64.TRYWAIT P0, [UR5+0x5c0], R3 ;  /* 0x0005c003ff0075a7 */ /* 0x000e640008001105 */
[----:B-1----:R-:W-:Y:S05]  /*3450*/  @!P0 BRA `(.L_x_48) ;  /* 0x00000030006c8947 */ /* 0x002fea0003800000 */
.L_x_47:
[----:B------:R-:W-:-:S04]  /*3460*/  UIADD3 UR4, UPT, UPT, UR6, 0x1, URZ ;  /* 0x0000000106047890 */ /* 0x000fc8000fffe0ff */
[----:B------:R-:W-:-:S04]  /*3470*/  UISETP.NE.AND UP0, UPT, UR4, 0x2, UPT ;  /* 0x000000020400788c */ /* 0x000fc8000bf05270 */
[----:B------:R-:W-:Y:S02]  /*3480*/  USEL UR7, URZ, 0x1, UP0 ;  /* 0x00000001ff077887 */ /* 0x000fe40008000000 */
[----:B------:R-:W-:-:S04]  /*3490*/  USEL UR4, UR4, URZ, UP0 ;  /* 0x000000ff04047287 */ /* 0x000fc80008000000 */
[----:B------:R-:W-:Y:S01]  /*34a0*/  ULEA UR4, UR4, UR39, 0x3 ;  /* 0x0000002704047291 */ /* 0x000fe2000f8e18ff */
[----:B-1----:R-:W-:-:S04]  /*34b0*/  LOP3.LUT R3, R12, UR7, RZ, 0x3c, !PT ;  /* 0x000000070c037c12 */ /* 0x002fc8000f8e3cff */
[----:B------:R-:W-:-:S04]  /*34c0*/  SHF.L.U32 R0, R3, 0x1f, RZ ;  /* 0x0000001f03007819 */ /* 0x000fc800000006ff */
[----:B------:R-:W1:Y:S02]  /*34d0*/  SYNCS.PHASECHK.TRANS64 P0, [UR4+0x5c0], R0 ;  /* 0x0005c000ff0075a7 */ /* 0x000e640008001004 */
[----:B-1----:R-:W-:Y:S05]  /*34e0*/  @P0 EXIT ;  /* 0x000000000000094d */ /* 0x002fea0003800000 */
[----:B------:R-:W-:Y:S02]  /*34f0*/  SHF.L.U32 R3, R3, 0x1f, RZ ;  /* 0x0000001f03037819 */ /* 0x000fe400000006ff */
[----:B------:R-:W-:-:S07]  /*3500*/  MOV R0, UR4 ;  /* 0x0000000400007c02 */ /* 0x000fce0008000f00 */
.L_x_49:
[----:B-1----:R1:W2:Y:S02]  /*3510*/  SYNCS.PHASECHK.TRANS64.TRYWAIT P0, [R0+URZ+0x5c0], R3 ;  /* 0x0005c003000075a7 */ /* 0x0022a400080011ff */
[----:B--2---:R-:W-:Y:S05]  /*3520*/  @!P0 NANOSLEEP.SYNCS 0x989680 ;  /* 0x009896800000895d */ /* 0x004fea0003900000 */
[----:B------:R-:W2:Y:S02]  /*3530*/  @!P0 SYNCS.PHASECHK.TRANS64 P0, [R0+URZ+0x5c0], R3 ;  /* 0x0005c003000085a7 */ /* 0x000ea400080010ff */
[----:B--2---:R-:W-:Y:S05]  /*3540*/  @P0 EXIT ;  /* 0x000000000000094d */ /* 0x004fea0003800000 */
[----:B------:R-:W-:Y:S05]  /*3550*/  BRA `(.L_x_49) ;  /* 0xfffffffc00ec7947 */ /* 0x000fea000383ffff */
.L_x_42:
[----:B------:R-:W-:-:S09]  /*3560*/  UISETP.NE.AND UP1, UPT, UR8, URZ, UPT ;  /* 0x000000ff0800728c */ /* 0x000fd2000bf25270 */
[----:B------:R-:W-:Y:S05]  /*3570*/  BRA.U UP1, `(.L_x_50) ;  /* 0x0000000d01787547 */ /* 0x000fea000b800000 */
[----:B------:R-:W-:Y:S01]  /*3580*/  UMOV UR4, 0x40 ;  /* 0x0000004000047882 */ /* 0x000fe20000000000 */
[----:B------:R-:W-:Y:S01]  /*3590*/  NOP ;  /* 0x0000000000007918 */ /* 0x000fe20000000000 */
[----:B------:R-:W-:Y:S01]  /*35a0*/  ULEA UR4, UR39, UR4, 0x18 ;  /* 0x0000000427047291 */ /* 0x000fe2000f8ec0ff */
[----:B------:R-:W-:Y:S02]  /*35b0*/  UMOV UR5, 0x400 ;  /* 0x0000040000057882 */ /* 0x000fe40000000000 */
[----:B------:R-:W-:-:S06]  /*35c0*/  ULEA UR39, UR39, UR5, 0x18 ;  /* 0x0000000527277291 */ /* 0x000fcc000f8ec0ff */
[----:B------:R-:W1:Y:S02]  /*35d0*/  LDS.U8 R0, [UR4+0x1c] ;  /* 0x00001c04ff007984 */ /* 0x000e640008000000 */
[----:B-1----:R-:W-:-:S13]  /*35e0*/  ISETP.NE.AND P0, PT, R0, RZ, PT ;  /* 0x000000ff0000720c */ /* 0x002fda0003f05270 */
[----:B------:R-:W-:Y:S05]  /*35f0*/  @P0 BRA `(.L_x_51) ;  /* 0x0000000000580947 */ /* 0x000fea0003800000 */
[----:B------:R-:W-:-:S13]  /*3600*/  ELECT P0, URZ, PT ;  /* 0x0000000000ff782f */ /* 0x000fda0003800000 */
[----:B------:R-:W-:Y:S05]  /*3610*/  @!P0 BRA `(.L_x_52) ;  /* 0x0000000000608947 */ /* 0x000fea0003800000 */
[----:B------:R-:W-:Y:S01]  /*3620*/  UMOV UR5, 0x10 ;  /* 0x0000001000057882 */ /* 0x000fe20000000000 */
[----:B------:R-:W-:Y:S01]  /*3630*/  HFMA2 R0, -RZ, RZ, 0, 5.9604644775390625e-08 ;  /* 0x00000001ff007431 */ /* 0x000fe200000001ff */
[----:B---3--:R-:W-:-:S03]  /*3640*/  MOV R2, 0xffff ;  /* 0x0000ffff00027802 */ /* 0x008fc60000000f00 */
[----:B------:R-:W-:Y:S04]  /*3650*/  DEPBAR.LE SB1, 0x36 ;  /* 0x00009d800000791a */ /* 0x000fe80000000000 */
[----:B------:R-:W1:Y:S02]  /*3660*/  UTCATOMSWS.FIND_AND_SET.ALIGN UP0, UR5, UR5 ;  /* 0x00000005000575e3 */ /* 0x000e640008000800 */
[----:B-1----:R-:W-:Y:S01]  /*3670*/  MOV R3, UR5 ;  /* 0x0000000500037c02 */ /* 0x002fe20008000f00 */
[----:B------:R-:W-:Y:S06]  /*3680*/  BRA.U UP0, `(.L_x_53) ;  /* 0x0000000100187547 */ /* 0x000fec000b800000 */
.L_x_54:
[----:B------:R-:W-:Y:S05]  /*3690*/  NANOSLEEP 0x64 ;  /* 0x000000640000795d */ /* 0x000fea0003800000 */
[----:B------:R-:W-:-:S05]  /*36a0*/  UMOV UR5, 0x10 ;  /* 0x0000001000057882 */ /* 0x000fca0000000000 */
[----:B------:R-:W-:Y:S04]  /*36b0*/  DEPBAR.LE SB1, 0x36 ;  /* 0x00009d800000791a */ /* 0x000fe80000000000 */
[----:B------:R-:W1:Y:S02]  /*36c0*/  UTCATOMSWS.FIND_AND_SET.ALIGN UP0, UR5, UR5 ;  /* 0x00000005000575e3 */ /* 0x000e640008000800 */
[----:B-1----:R-:W-:Y:S01]  /*36d0*/  MOV R3, UR5 ;  /* 0x0000000500037c02 */ /* 0x002fe20008000f00 */
[----:B------:R-:W-:Y:S05]  /*36e0*/  BRA.U !UP0, `(.L_x_54) ;  /* 0xfffffffd08e87547 */ /* 0x000fea000b83ffff */
.L_x_53:
[-C--:B------:R-:W-:Y:S02]  /*36f0*/  SHF.L.U32 R2, R2, R3.reuse, RZ ;  /* 0x0000000302027219 */ /* 0x080fe400000006ff */
[----:B------:R-:W-:Y:S01]  /*3700*/  SHF.L.U32 R0, R0, R3, RZ ;  /* 0x0000000300007219 */ /* 0x000fe200000006ff */
[----:B------:R-:W-:Y:S02]  /*3710*/  IMAD.SHL.U32 R3, R3, 0x20, RZ ;  /* 0x0000002003037824 */ /* 0x000fe400078e00ff */
[----:B------:R1:W-:Y:S04]  /*3720*/  ATOMS.OR RZ, [UR4+0x14], R2 ;  /* 0x00001402ffff798c */ /* 0x0003e8000b000004 */
[----:B------:R1:W-:Y:S04]  /*3730*/  ATOMS.OR RZ, [UR4+0x18], R0 ;  /* 0x00001800ffff798c */ /* 0x0003e8000b000004 */
[----:B------:R1:W-:Y:S01]  /*3740*/  STS [UR39+0x660], R3 ;  /* 0x00066003ff007988 */ /* 0x0003e20008000827 */
[----:B------:R-:W-:Y:S05]  /*3750*/  BRA `(.L_x_52) ;  /* 0x0000000000107947 */ /* 0x000fea0003800000 */
.L_x_51:
[----:B------:R-:W-:Y:S02]  /*3760*/  MOV R0, 0xffffffff ;  /* 0xffffffff00007802 */ /* 0x000fe40000000f00 */
[----:B---3--:R-:W-:-:S03]  /*3770*/  MOV R2, 0x37a0 ;  /* 0x000037a000027802 */ /* 0x008fc60000000f00 */
[----:B------:R1:W-:Y:S04]  /*3780*/  STS [UR39+0x660], R0 ;  /* 0x00066000ff007988 */ /* 0x0003e80008000827 */
[----:B-1---5:R-:W-:Y:S05]  /*3790*/  CALL.REL.NOINC `($__internal_1_$__cuda_sm10x_tcgen05_guardrail_trap_phase_invalid_during_alloc) ;  /* 0x0000003000ec7944 */ /* 0x022fea0003c00000 */
.L_x_52:
[----:B------:R-:W-:Y:S05]  /*37a0*/  WARPSYNC.ALL ;  /* 0x0000000000007948 */ /* 0x000fea0003800000 */
[----:B------:R-:W2:Y:S01]  /*37b0*/  S2UR UR6, SR_CgaCtaId ;  /* 0x00000000000679c3 */ /* 0x000ea20000008800 */
[----:B------:R-:W-:Y:S01]  /*37c0*/  UMOV UR4, 0x400 ;  /* 0x0000040000047882 */ /* 0x000fe20000000000 */
[----:B------:R-:W-:-:S06]  /*37d0*/  NOP ;  /* 0x0000000000007918 */ /* 0x000fcc0000000000 */
[----:B------:R-:W-:Y:S06]  /*37e0*/  BAR.ARV 0x6, 0xa0 ;  /* 0x0182800000007b1d */ /* 0x000fec0000002000 */
[----:B------:R-:W4:Y:S01]  /*37f0*/  LDCU UR7, c[0x0][0x38c] ;  /* 0x00007180ff0777ac */ /* 0x000f220008000800 */
[----:B------:R-:W-:Y:S01]  /*3800*/  IMAD.MOV.U32 R11, RZ, RZ, 0x1 ;  /* 0x00000001ff0b7424 */ /* 0x000fe200078e00ff */
[----:B------:R-:W-:Y:S01]  /*3810*/  CS2R R8, SRZ ;  /* 0x0000000000087805 */ /* 0x000fe2000001ff00 */
[----:B------:R-:W-:Y:S01]  /*3820*/  IMAD.MOV.U32 R10, RZ, RZ, RZ ;  /* 0x000000ffff0a7224 */ /* 0x000fe200078e00ff */
[----:B------:R-:W-:Y:S01]  /*3830*/  UMOV UR18, URZ ;  /* 0x000000ff00127c82 */ /* 0x000fe20008000000 */
[----:B------:R-:W-:Y:S01]  /*3840*/  UMOV UR17, URZ ;  /* 0x000000ff00117c82 */ /* 0x000fe20008000000 */
[----:B------:R-:W-:Y:S01]  /*3850*/  UMOV UR20, 0x0 ;  /* 0x0000000000147882 */ /* 0x000fe20000000000 */
[----:B------:R-:W-:Y:S01]  /*3860*/  UMOV UR21, 0x4040010 ;  /* 0x0404001000157882 */ /* 0x000fe20000000000 */
[----:B--2---:R-:W-:Y:S01]  /*3870*/  ULEA UR6, UR6, UR4, 0x18 ;  /* 0x0000000406067291 */ /* 0x004fe2000f8ec0ff */
[----:B------:R-:W2:Y:S03]  /*3880*/  LDCU UR4, c[0x0][0x38c] ;  /* 0x00007180ff0477ac */ /* 0x000ea60008000800 */
[----:B------:R-:W-:-:S02]  /*3890*/  UIADD3 UR11, UPT, UPT, UR6, 0xf00, URZ ;  /* 0x00000f00060b7890 */ /* 0x000fc4000fffe0ff */
[----:B----4-:R-:W-:-:S03]  /*38a0*/  UIADD3 UR7, UPT, UPT, UR7, 0x1f, URZ ;  /* 0x0000001f07077890 */ /* 0x010fc6000fffe0ff */
[----:B-1----:R-:W1:Y:S01]  /*38b0*/  LDS R0, [UR6+0x660] ;  /* 0x00066006ff007984 */ /* 0x002e620008000800 */
[----:B------:R-:W-:Y:S02]  /*38c0*/  UIADD3 UR12, UPT, UPT, UR6, 0x2d700, URZ ;  /* 0x0002d700060c7890 */ /* 0x000fe4000fffe0ff */
[----:B------:R-:W-:Y:S02]  /*38d0*/  USHF.R.S32.HI UR5, URZ, 0x1f, UR7 ;  /* 0x0000001fff057899 */ /* 0x000fe40008011407 */
[----:B------:R-:W-:Y:S02]  /*38e0*/  USHF.R.U32.HI UR11, URZ, 0x4, UR11 ;  /* 0x00000004ff0b7899 */ /* 0x000fe4000801160b */
[----:B------:R-:W-:Y:S02]  /*38f0*/  ULEA.HI UR5, UR5, UR7, URZ, 0x5 ;  /* 0x0000000705057291 */ /* 0x000fe4000f8f28ff */
[----:B------:R-:W-:Y:S02]  /*3900*/  USHF.R.U32.HI UR12, URZ, 0x4, UR12 ;  /* 0x00000004ff0c7899 */ /* 0x000fe4000801160c */
[----:B------:R-:W-:-:S02]  /*3910*/  USHF.R.S32.HI UR5, URZ, 0x5, UR5 ;  /* 0x00000005ff057899 */ /* 0x000fc40008011405 */
[----:B------:R-:W-:Y:S02]  /*3920*/  ULOP3.LUT UR11, UR11, 0x3fff, URZ, 0xc0, !UPT ;  /* 0x00003fff0b0b7892 */ /* 0x000fe4000f8ec0ff */
[----:B------:R-:W-:Y:S02]  /*3930*/  UISETP.LT.AND UP0, UPT, UR5, 0x1, UPT ;  /* 0x000000010500788c */ /* 0x000fe4000bf01270 */
[----:B------:R-:W-:Y:S02]  /*3940*/  ULOP3.LUT UR12, UR12, 0x3fff, URZ, 0xc0, !UPT ;  /* 0x00003fff0c0c7892 */ /* 0x000fe4000f8ec0ff */
[----:B------:R-:W-:Y:S02]  /*3950*/  USEL UR10, UR5, 0x1, !UP0 ;  /* 0x00000001050a7887 */ /* 0x000fe4000c000000 */
[----:B------:R-:W-:Y:S02]  /*3960*/  ULOP3.LUT UR11, UR11, 0x10000, URZ, 0xfc, !UPT ;  /* 0x000100000b0b7892 */ /* 0x000fe4000f8efcff */
[----:B------:R-:W-:-:S02]  /*3970*/  ULOP3.LUT UR12, UR12, 0x10000, URZ, 0xfc, !UPT ;  /* 0x000100000c0c7892 */ /* 0x000fc4000f8efcff */
[----:B------:R-:W-:Y:S02]  /*3980*/  UIADD3 UR10, UPT, UPT, -UR10, URZ, URZ ;  /* 0x000000ff0a0a7290 */ /* 0x000fe4000fffe1ff */
[----:B--2---:R-:W-:Y:S01]  /*3990*/  UISETP.GE.AND UP3, UPT, UR4, 0x1, UPT ;  /* 0x000000010400788c */ /* 0x004fe2000bf66270 */
[----:B-1----:R-:W-:-:S15]  /*39a0*/  R2UR UR19, R0 ;  /* 0x00000000001372ca */ /* 0x002fde00000e0000 */
.L_x_61:
[----:B------:R-:W-:Y:S02]  /*39b0*/  LEA R0, R10, UR6, 0x3 ;  /* 0x000000060a007c11 */ /* 0x000fe4000f8e18ff */
[----:B------:R-:W-:Y:S02]  /*39c0*/  SHF.L.U32 R5, R9, 0x1f, RZ ;  /* 0x0000001f09057819 */ /* 0x000fe400000006ff */
[----:B------:R-:W-:Y:S01]  /*39d0*/  PLOP3.LUT P0, PT, PT, PT, UP3, 0x80, 0x8 ;  /* 0x000000000008781c */ /* 0x000fe20003f0f038 */
[----:B------:R-:W-:Y:S01]  /*39e0*/  VIADD R3, R0, 0x5c0 ;  /* 0x000005c000037836 */ /* 0x000fe20000000000 */
[----:B-1----:R-:W1:Y:S02]  /*39f0*/  SYNCS.PHASECHK.TRANS64.TRYWAIT P1, [R0+URZ+0x5b0], R5 ;  /* 0x0005b005000075a7 */ /* 0x002e6400080211ff */
[----:B-1-3--:R-:W-:Y:S09]  /*3a00*/  @!P1 BRA `(.L_x_55) ;  /* 0x0000002c00189947 */ /* 0x00aff20003800000 */
.L_x_109:
[----:B------:R-:W-:Y:S01]  /*3a10*/  LEA R4, R10, UR6, 0x4 ;  /* 0x000000060a047c11 */ /* 0x000fe2000f8e20ff */
[----:B------:R-:W-:Y:S01]  /*3a20*/  @UP3 ULEA UR4, UR17, UR6, 0x3 ;  /* 0x0000000611043291 */ /* 0x000fe2000f8e18ff */
[----:B------:R-:W-:Y:S01]  /*3a30*/  PLOP3.LUT P2, PT, PT, PT, PT, 0x80, 0x8 ;  /* 0x000000000008781c */ /* 0x000fe20003f4f070 */
[----:B------:R-:W-:Y:S01]  /*3a40*/  ULEA UR9, UR18, UR6, 0x3 ;  /* 0x0000000612097291 */ /* 0x000fe2000f8e18ff */
[----:B------:R-:W-:Y:S02]  /*3a50*/  PRMT R3, RZ, 0x654, R3 ;  /* 0x00000654ff037816 */ /* 0x000fe40000000003 */
[----:B-1----:R-:W1:Y:S01]  /*3a60*/  LDS.128 R4, [R4+0x640] ;  /* 0x0006400004047984 */ /* 0x002e620000000c00 */
[----:B---3--:R-:W-:Y:S02]  /*3a70*/  @P0 SHF.L.U32 R2, R8, 0x1f, RZ ;  /* 0x0000001f08020819 */ /* 0x008fe400000006ff */
[----:B------:R-:W-:Y:S01]  /*3a80*/  SHF.L.U32 R0, R11, 0x1f, RZ ;  /* 0x0000001f0b007819 */ /* 0x000fe200000006ff */
[----:B------:R-:W-:Y:S01]  /*3a90*/  @!PT LDS RZ, [RZ] ;  /* 0x00000000fffff984 */ /* 0x000fe20000000800 */
[----:B------:R-:W-:Y:S01]  /*3aa0*/  @!PT LDS RZ, [RZ] ;  /* 0x00000000fffff984 */ /* 0x000fe20000000800 */
[----:B------:R-:W-:Y:S01]  /*3ab0*/  @!PT LDS RZ, [RZ] ;  /* 0x00000000fffff984 */ /* 0x000fe20000000800 */
[----:B------:R-:W-:Y:S01]  /*3ac0*/  @!PT LDS RZ, [RZ] ;  /* 0x00000000fffff984 */ /* 0x000fe20000000800 */
[----:B------:R2:W-:Y:S06]  /*3ad0*/  MEMBAR.ALL.CTA ;  /* 0x0000000000007992 */ /* 0x0005ec0000008000 */
[----:B--2---:R-:W2:Y:S02]  /*3ae0*/  FENCE.VIEW.ASYNC.S ;  /* 0x00000000000073c6 */ /* 0x004ea40000000000 */
[----:B--2---:R2:W-:Y:S01]  /*3af0*/  SYNCS.ARRIVE.TRANS64.RED.A1T0 RZ, [R3+URZ], RZ ;  /* 0x000000ff03ff79a7 */ /* 0x0045e200081004ff */
[----:B------:R2:W3:Y:S01]  /*3b00*/  @P0 SYNCS.PHASECHK.TRANS64.TRYWAIT P2, [UR4], R2 ;  /* 0x00000002ff0005a7 */ /* 0x0004e20008041104 */
[----:B-1----:R-:W-:Y:S01]  /*3b10*/  LOP3.LUT P1, RZ, R6, 0x1, RZ, 0xc0, !PT ;  /* 0x0000000106ff7812 */ /* 0x002fe2000782c0ff */
[----:B------:R-:W1:Y:S02]  /*3b20*/  SYNCS.PHASECHK.TRANS64.TRYWAIT P0, [UR9+0x5f0], R0 ;  /* 0x0005f000ff0075a7 */ /* 0x000e640008001109 */
[----:B-123--:R-:W-:Y:S10]  /*3b30*/  @!P0 BRA `(.L_x_56) ;  /* 0x0000002800e08947 */ /* 0x00eff40003800000 */
.L_x_111:
[----:B------:R-:W-:Y:S01]  /*3b40*/  IADD3 R10, PT, PT, R10, 0x1, RZ ;  /* 0x000000010a0a7810 */ /* 0x000fe20007ffe0ff */
[----:B------:R-:W-:Y:S06]  /*3b50*/  BRA.U !UP3, `(.L_x_57) ;  /* 0x000000010ba07547 */ /* 0x000fec000b800000 */
[----:B------:R-:W-:Y:S02]  /*3b60*/  ULEA.HI UR8, UR18, UR18, URZ, 0x1 ;  /* 0x0000001212087291 */ /* 0x000fe4000f8f08ff */
[----:B------:R-:W-:Y:S02]  /*3b70*/  UPLOP3.LUT UP4, UPT, UPT, UPT, UPT, 0x40, 0x4 ;  /* 0x000000000004789c */ /* 0x000fe40003f8e870 */
[----:B------:R-:W-:Y:S02]  /*3b80*/  USHF.L.U32 UR4, UR8, 0x3, URZ ;  /* 0x0000000308047899 */ /* 0x000fe400080006ff */
[----:B------:R-:W-:Y:S02]  /*3b90*/  ULOP3.LUT UR8, UR8, 0xffe, URZ, 0xc0, !UPT ;  /* 0x00000ffe08087892 */ /* 0x000fe4000f8ec0ff */
[----:B------:R-:W-:Y:S02]  /*3ba0*/  ULOP3.LUT UR4, UR4, 0xfffffff0, URZ, 0xc0, !UPT ;  /* 0xfffffff004047892 */ /* 0x000fe4000f8ec0ff */
[----:B------:R-:W-:-:S02]  /*3bb0*/  UIADD3 UR8, UPT, UPT, -UR8, UR18, URZ ;  /* 0x0000001208087290 */ /* 0x000fc4000fffe1ff */
[----:B------:R-:W-:Y:S01]  /*3bc0*/  UIADD3 UR4, UPT, UPT, UR19, UR4, URZ ;  /* 0x0000000413047290 */ /* 0x000fe2000fffe0ff */
[----:B------:R-:W-:Y:S01]  /*3bd0*/  UMOV UR16, UR10 ;  /* 0x0000000a00107c82 */ /* 0x000fe20008000000 */
[----:B------:R-:W-:Y:S02]  /*3be0*/  UMOV UR15, UR5 ;  /* 0x00000005000f7c82 */ /* 0x000fe40008000000 */
[----:B------:R-:W-:Y:S01]  /*3bf0*/  ULEA UR8, UR8, UR4, 0x14 ;  /* 0x0000000408087291 */ /* 0x000fe2000f8ea0ff */
[----:B------:R-:W-:-:S11]  /*3c00*/  UMOV UR14, UR17 ;  /* 0x00000011000e7c82 */ /* 0x000fd60008000000 */
.L_x_60:
[----:B------:R-:W-:Y:S02]  /*3c10*/  UIADD3 UR16, UPT, UPT, UR16, 0x1, URZ ;  /* 0x0000000110107890 */ /* 0x000fe4000fffe0ff */
[----:B--2---:R-:W-:Y:S02]  /*3c20*/  ULEA UR7, UR14, UR6, 0x3 ;  /* 0x000000060e077291 */ /* 0x004fe4000f8e18ff */
[----:B------:R-:W-:Y:S01]  /*3c30*/  UISETP.NE.AND UP0, UPT, UR16, URZ, UPT ;  /* 0x000000ff1000728c */ /* 0x000fe2000bf05270 */
[----:B---3--:R-:W-:Y:S10]  /*3c40*/  @P2 BRA `(.L_x_58) ;  /* 0x00000000000c2947 */ /* 0x008ff40003800000 */
[----:B-1----:R-:W-:Y:S04]  /*3c50*/  SHF.L.U32 R3, R8, 0x1f, RZ ;  /* 0x0000001f08037819 */ /* 0x002fe800000006ff */
[----:B------:R-:W1:Y:S02]  /*3c60*/  SYNCS.PHASECHK.TRANS64.TRYWAIT P0, [UR7], R3 ;  /* 0x00000003ff0075a7 */ /* 0x000e640008001107 */
[----:B-1----:R-:W-:Y:S05]  /*3c70*/  @!P0 BRA `(.L_x_59) ;  /* 0x0000002800a88947 */ /* 0x002fea0003800000 */
.L_x_58:
[----:B------:R-:W-:Y:S01]  /*3c80*/  UISETP.NE.AND UP1, UPT, UR15, 0x1, UPT ;  /* 0x000000010f00788c */ /* 0x000fe2000bf25270 */
[----:B------:R-:W-:Y:S01]  /*3c90*/  PLOP3.LUT P2, PT, PT, PT, PT, 0x80, 0x8 ;  /* 0x000000000008781c */ /* 0x000fe20003f4f070 */
[----:B------:R-:W-:Y:S02]  /*3ca0*/  UIADD3 UR17, UPT, UPT, UR14, 0x1, URZ ;  /* 0x000000010e117890 */ /* 0x000fe4000fffe0ff */
[----:B------:R-:W-:Y:S02]  /*3cb0*/  ULEA UR22, UR14, UR12, 0x5 ;  /* 0x0000000c0e167291 */ /* 0x000fe4000f8e28ff */
[----:B------:R-:W-:Y:S01]  /*3cc0*/  UISETP.NE.AND UP2, UPT, UR17, 0x59, UPT ;  /* 0x000000591100788c */ /* 0x000fe2000bf45270 */
[----:B------:R-:W-:Y:S01]  /*3cd0*/  PLOP3.LUT P0, PT, PT, PT, UP1, 0x80, 0x8 ;  /* 0x000000000008781c */ /* 0x000fe20003f0f018 */
[----:B------:R-:W-:Y:S02]  /*3ce0*/  ULEA UR24, UR14, UR11, 0x7 ;  /* 0x0000000b0e187291 */ /* 0x000fe4000f8e38ff */
[----:B------:R-:W-:Y:S02]  /*3cf0*/  USEL UR13, URZ, 0x1, UP2 ;  /* 0x00000001ff0d7887 */ /* 0x000fe40009000000 */
[----:B------:R-:W-:Y:S02]  /*3d00*/  USEL UR17, UR17, URZ, UP2 ;  /* 0x000000ff11117287 */ /* 0x000fe40009000000 */
[----:B------:R-:W-:Y:S02]  /*3d10*/  UIADD3 UR7, UPT, UPT, UR7, 0x2c8, URZ ;  /* 0x000002c807077890 */ /* 0x000fe4000fffe0ff */
[----:B------:R-:W-:Y:S01]  /*3d20*/  @UP1 ULEA UR4, UR17, UR6, 0x3 ;  /* 0x0000000611041291 */ /* 0x000fe2000f8e18ff */
[----:B------:R-:W-:Y:S01]  /*3d30*/  LOP3.LUT R8, R8, UR13, RZ, 0x3c, !PT ;  /* 0x0000000d08087c12 */ /* 0x000fe2000f8e3cff */
[----:B------:R-:W-:Y:S01]  /*3d40*/  UMOV UR23, 0xc0004010 ;  /* 0xc000401000177882 */ /* 0x000fe20000000000 */
[----:B------:R-:W-:Y:S01]  /*3d50*/  UMOV UR25, 0xc0004010 ;  /* 0xc000401000197882 */ /* 0x000fe20000000000 */
[----:B------:R-:W-:Y:S01]  /*3d60*/  UIADD3 UR15, UPT, UPT, UR15, -0x1, URZ ;  /* 0xffffffff0f0f7890 */ /* 0x000fe2000fffe0ff */
[----:B-1----:R-:W-:Y:S01]  /*3d70*/  @P0 SHF.L.U32 R0, R8, 0x1f, RZ ;  /* 0x0000001f08000819 */ /* 0x002fe200000006ff */
[----:B------:R-:W-:Y:S03]  /*3d80*/  UMOV UR14, UR17 ;  /* 0x00000011000e7c82 */ /* 0x000fe60008000000 */
[----:B------:R2:W3:Y:S01]  /*3d90*/  @P0 SYNCS.PHASECHK.TRANS64.TRYWAIT P2, [UR4], R0 ;  /* 0x00000000ff0005a7 */ /* 0x0004e20008041104 */
[----:B------:R2:W-:Y:S01]  /*3da0*/  UTCQMMA gdesc[UR24], gdesc[UR22], tmem[UR8], tmem[UR20], idesc[UR21], UP4 ;  /* 0x00ff1416180075ea */ /* 0x0005e2000a000308 */
[----:B------:R-:W-:Y:S01]  /*3db0*/  UPLOP3.LUT UP4, UPT, UPT, UPT, UPT, 0x80, 0x8 ;  /* 0x000000000008789c */ /* 0x000fe20003f8f070 */
[----:B------:R2:W-:Y:S01]  /*3dc0*/  UTCBAR [UR7], URZ ;  /* 0x000000ff070073e9 */ /* 0x0005e200080000ff */
[----:B------:R-:W-:Y:S09]  /*3dd0*/  BRA.U UP0, `(.L_x_60) ;  /* 0xfffffffd008c7547 */ /* 0x000ff2000b83ffff */
.L_x_57:
[----:B------:R-:W-:Y:S01]  /*3de0*/  UIADD3 UR18, UPT, UPT, UR18, 0x1, URZ ;  /* 0x0000000112127890 */ /* 0x000fe2000fffe0ff */
[C---:B------:R-:W-:Y:S01]  /*3df0*/  ISETP.NE.AND P0, PT, R10.reuse, 0x2, PT ;  /* 0x000000020a00780c */ /* 0x040fe20003f05270 */
[----:B------:R-:W-:Y:S02]  /*3e00*/  UIADD3 UR9, UPT, UPT, UR9, 0x5d0, URZ ;  /* 0x000005d009097890 */ /* 0x000fe4000fffe0ff */
[----:B------:R-:W-:Y:S01]  /*3e10*/  UISETP.NE.AND UP0, UPT, UR18, 0x4, UPT ;  /* 0x000000041200788c */ /* 0x000fe2000bf05270 */
[----:B-12---:R-:W-:Y:S02]  /*3e20*/  SEL R0, RZ, 0x1, P0 ;  /* 0x00000001ff007807 */ /* 0x006fe40000000000 */
[----:B------:R-:W-:Y:S01]  /*3e30*/  SEL R10, R10, RZ, P0 ;  /* 0x000000ff0a0a7207 */ /* 0x000fe20000000000 */
[----:B------:R-:W-:Y:S01]  /*3e40*/  USEL UR4, URZ, 0x1, UP0 ;  /* 0x00000001ff047887 */ /* 0x000fe20008000000 */
[----:B------:R-:W-:Y:S01]  /*3e50*/  LOP3.LUT R9, R9, R0, RZ, 0x3c, !PT ;  /* 0x0000000009097212 */ /* 0x000fe200078e3cff */
[----:B------:R-:W-:Y:S01]  /*3e60*/  USEL UR18, UR18, URZ, UP0 ;  /* 0x000000ff12127287 */ /* 0x000fe20008000000 */
[----:B------:R1:W-:Y:S03]  /*3e70*/  UTCBAR [UR9], URZ ;  /* 0x000000ff090073e9 */ /* 0x0003e600080000ff */
[----:B------:R-:W-:Y:S01]  /*3e80*/  LOP3.LUT R11, R11, UR4, RZ, 0x3c, !PT ;  /* 0x000000040b0b7c12 */ /* 0x000fe2000f8e3cff */
[----:B------:R-:W-:Y:S07]  /*3e90*/  @P1 BRA `(.L_x_61) ;  /* 0xfffffff800c41947 */ /* 0x000fee000383ffff */
[----:B------:R-:W2:Y:S01]  /*3ea0*/  S2UR UR4, SR_CgaCtaId ;  /* 0x00000000000479c3 */ /* 0x000ea20000008800 */
[----:B------:R-:W-:Y:S01]  /*3eb0*/  ELECT P0, URZ, PT ;  /* 0x0000000000ff782f */ /* 0x000fe20003800000 */
[----:B------:R-:W-:Y:S01]  /*3ec0*/  IMAD.MOV.U32 R0, RZ, RZ, 0x1 ;  /* 0x00000001ff007424 */ /* 0x000fe200078e00ff */
[----:B------:R-:W-:Y:S01]  /*3ed0*/  UIADD3 UR6, UPT, UPT, UR6, 0x5f0, URZ ;  /* 0x000005f006067890 */ /* 0x000fe2000fffe0ff */
[----:B------:R-:W-:Y:S01]  /*3ee0*/  SHF.L.U32 R3, R11, 0x1f, RZ ;  /* 0x0000001f0b037819 */ /* 0x000fe200000006ff */
[----:B------:R-:W-:-:S03]  /*3ef0*/  UMOV UR5, 0x40 ;  /* 0x0000004000057882 */ /* 0x000fc60000000000 */
[----:B------:R-:W-:Y:S01]  /*3f00*/  UVIRTCOUNT.DEALLOC.SMPOOL 0x80 ;  /* 0x000000800000784c */ /* 0x000fe20000000000 */
[----:B--2---:R-:W-:Y:S02]  /*3f10*/  ULEA UR4, UR4, UR5, 0x18 ;  /* 0x0000000504047291 */ /* 0x004fe4000f8ec0ff */
[----:B------:R-:W-:-:S07]  /*3f20*/  ULEA UR5, UR18, UR6, 0x3 ;  /* 0x0000000612057291 */ /* 0x000fce000f8e18ff */
[----:B------:R2:W-:Y:S02]  /*3f30*/  @P0 STS.U8 [UR4+0x1c], R0 ;  /* 0x00001c00ff000988 */ /* 0x0005e40008000004 */
[----:B------:R-:W4:Y:S02]  /*3f40*/  SYNCS.PHASECHK.TRANS64.TRYWAIT P0, [UR5], R3 ;  /* 0x00000003ff0075a7 */ /* 0x000f240008001105 */
[----:B--2-4-:R-:W-:Y:S05]  /*3f50*/  @!P0 BRA `(.L_x_62) ;  /* 0x0000002800088947 */ /* 0x014fea0003800000 */
.L_x_114:
[----:B------:R-:W-:-:S04]  /*3f60*/  UIADD3 UR7, UPT, UPT, UR18, 0x1, URZ ;  /* 0x0000000112077890 */ /* 0x000fc8000fffe0ff */
[----:B------:R-:W-:-:S04]  /*3f70*/  UISETP.NE.AND UP0, UPT, UR7, 0x4, UPT ;  /* 0x000000040700788c */ /* 0x000fc8000bf05270 */
[----:B------:R-:W-:Y:S02]  /*3f80*/  USEL UR8, URZ, 0x1, UP0 ;  /* 0x00000001ff087887 */ /* 0x000fe40008000000 */
[----:B------:R-:W-:-:S04]  /*3f90*/  USEL UR7, UR7, URZ, UP0 ;  /* 0x000000ff07077287 */ /* 0x000fc80008000000 */
[----:B------:R-:W-:Y:S01]  /*3fa0*/  ULEA UR5, UR7, UR6, 0x3 ;  /* 0x0000000607057291 */ /* 0x000fe2000f8e18ff */
[----:B------:R-:W-:-:S04]  /*3fb0*/  LOP3.LUT R2, R11, UR8, RZ, 0x3c, !PT ;  /* 0x000000080b027c12 */ /* 0x000fc8000f8e3cff */
[----:B--2---:R-:W-:-:S04]  /*3fc0*/  SHF.L.U32 R3, R2, 0x1f, RZ ;  /* 0x0000001f02037819 */ /* 0x004fc800000006ff */
[----:B------:R-:W2:Y:S02]  /*3fd0*/  SYNCS.PHASECHK.TRANS64.TRYWAIT P0, [UR5], R3 ;  /* 0x00000003ff0075a7 */ /* 0x000ea40008001105 */
[----:B--2---:R-:W-:Y:S05]  /*3fe0*/  @!P0 BRA `(.L_x_63) ;  /* 0x0000002400fc8947 */ /* 0x004fea0003800000 */
.L_x_116:
        /* <DEDUP_REMOVED lines=9> */
.L_x_118:
[----:B------:R-:W-:-:S04]  /*4080*/  UIADD3 UR7, UPT, UPT, UR7, 0x1, URZ ;  /* 0x0000000107077890 */ /* 0x000fc8000fffe0ff */
[----:B------:R-:W-:-:S04]  /*4090*/  UISETP.NE.AND UP0, UPT, UR7, 0x4, UPT ;  /* 0x000000040700788c */ /* 0x000fc8000bf05270 */
[----:B------:R-:W-:Y:S02]  /*40a0*/  USEL UR5, URZ, 0x1, UP0 ;  /* 0x00000001ff057887 */ /* 0x000fe40008000000 */
[----:B------:R-:W-:-:S04]  /*40b0*/  USEL UR7, UR7, URZ, UP0 ;  /* 0x000000ff07077287 */ /* 0x000fc80008000000 */
[----:B------:R-:W-:Y:S01]  /*40c0*/  ULEA UR7, UR7, UR6, 0x3 ;  /* 0x0000000607077291 */ /* 0x000fe2000f8e18ff */
[----:B--2---:R-:W-:-:S04]  /*40d0*/  LOP3.LUT R3, R2, UR5, RZ, 0x3c, !PT ;  /* 0x0000000502037c12 */ /* 0x004fc8000f8e3cff */
[----:B------:R-:W-:-:S04]  /*40e0*/  SHF.L.U32 R3, R3, 0x1f, RZ ;  /* 0x0000001f03037819 */ /* 0x000fc800000006ff */
[----:B------:R-:W2:Y:S02]  /*40f0*/  SYNCS.PHASECHK.TRANS64.TRYWAIT P0, [UR7], R3 ;  /* 0x00000003ff0075a7 */ /* 0x000ea40008001107 */
[----:B--2---:R-:W-:Y:S05]  /*4100*/  @!P0 BRA `(.L_x_65) ;  /* 0x0000002400e48947 */ /* 0x004fea0003800000 */
.L_x_120:
[----:B------:R-:W-:Y:S01]  /*4110*/  NOP ;  /* 0x0000000000007918 */ /* 0x000fe20000000000 */
[----:B--2---:R-:W2:Y:S01]  /*4120*/  LDS R0, [UR4+0x14] ;  /* 0x00001404ff007984 */ /* 0x004ea20008000800 */
[----:B------:R-:W-:Y:S01]  /*4130*/  ULOP3.LUT UR6, UR19, 0xffff, URZ, 0xc0, !UPT ;  /* 0x0000ffff13067892 */ /* 0x000fe2000f8ec0ff */
[----:B------:R-:W-:Y:S01]  /*4140*/  UMOV UR8, 0xffff ;  /* 0x0000ffff00087882 */ /* 0x000fe20000000000 */
[----:B------:R-:W-:Y:S02]  /*4150*/  UMOV UR5, 0x1 ;  /* 0x0000000100057882 */ /* 0x000fe40000000000 */
[----:B------:R-:W-:-:S04]  /*4160*/  USHF.R.U32.HI UR6, URZ, 0x5, UR6 ;  /* 0x00000005ff067899 */ /* 0x000fc80008011606 */
[----:B------:R-:W-:Y:S02]  /*4170*/  USHF.L.U32 UR8, UR8, UR6, URZ ;  /* 0x0000000608087299 */ /* 0x000fe400080006ff */
[----:B------:R-:W-:-:S04]  /*4180*/  USHF.L.U32 UR5, UR5, UR6, URZ ;  /* 0x0000000605057299 */ /* 0x000fc800080006ff */
[----:B--2---:R-:W-:-:S04]  /*4190*/  LOP3.LUT R0, R0, UR8, RZ, 0xc0, !PT ;  /* 0x0000000800007c12 */ /* 0x004fc8000f8ec0ff */
[----:B------:R-:W-:-:S13]  /*41a0*/  ISETP.NE.AND P0, PT, R0, UR8, PT ;  /* 0x0000000800007c0c */ /* 0x000fda000bf05270 */
[----:B------:R-:W-:Y:S05]  /*41b0*/  @P0 BRA `(.L_x_66) ;  /* 0x0000000000580947 */ /* 0x000fea0003800000 */
[----:B------:R-:W2:Y:S02]  /*41c0*/  LDS R0, [UR4+0x18] ;  /* 0x00001804ff007984 */ /* 0x000ea40008000800 */
[----:B--2---:R-:W-:-:S04]  /*41d0*/  LOP3.LUT R0, R0, UR5, RZ, 0xc0, !PT ;  /* 0x0000000500007c12 */ /* 0x004fc8000f8ec0ff */
[----:B------:R-:W-:-:S13]  /*41e0*/  ISETP.NE.AND P0, PT, R0, UR5, PT ;  /* 0x0000000500007c0c */ /* 0x000fda000bf05270 */
[----:B------:R-:W-:Y:S05]  /*41f0*/  @P0 BRA `(.L_x_67) ;  /* 0x00000000003c0947 */ /* 0x000fea0003800000 */
[----:B------:R-:W2:Y:S01]  /*4200*/  S2R R2, SR_LANEID ;  /* 0x0000000000027919 */ /* 0x000ea20000000000 */
[----:B------:R-:W-:Y:S01]  /*4210*/  ULOP3.LUT UR8, URZ, UR8, URZ, 0x33, !UPT ;  /* 0x00000008ff087292 */ /* 0x000fe2000f8e33ff */
[----:B------:R-:W-:Y:S01]  /*4220*/  LOP3.LUT R4, RZ, UR5, RZ, 0x33, !PT ;  /* 0x00000005ff047c12 */ /* 0x000fe2000f8e33ff */
[----:B------:R-:W-:Y:S02]  /*4230*/  VOTEU.ANY UR7, UPT, PT ;  /* 0x0000000000077886 */ /* 0x000fe400038e0100 */
[----:B------:R-:W-:Y:S01]  /*4240*/  UFLO.U32 UR7, UR7 ;  /* 0x00000007000772bd */ /* 0x000fe200080e0000 */
[----:B------:R-:W4:Y:S01]  /*4250*/  REDUX UR5, R4 ;  /* 0x00000000040573c4 */ /* 0x000f220000000000 */
[----:B------:R-:W-:-:S06]  /*4260*/  IMAD.U32 R0, RZ, RZ, UR8 ;  /* 0x00000008ff007e24 */ /* 0x000fcc000f8e00ff */
[----:B------:R1:W-:Y:S01]  /*4270*/  UTCATOMSWS.AND URZ, UR8 ;  /* 0x0000000800ff79e3 */ /* 0x0003e20008000000 */
[----:B------:R-:W3:Y:S01]  /*4280*/  REDUX UR6, R0 ;  /* 0x00000000000673c4 */ /* 0x000ee20000000000 */
[----:B--2---:R-:W-:Y:S01]  /*4290*/  ISETP.EQ.U32.AND P0, PT, R2, UR7, PT ;  /* 0x0000000702007c0c */ /* 0x004fe2000bf02070 */
[----:B----4-:R-:W-:Y:S01]  /*42a0*/  IMAD.U32 R2, RZ, RZ, UR5 ;  /* 0x00000005ff027e24 */ /* 0x010fe2000f8e00ff */
[----:B---3--:R-:W-:-:S11]  /*42b0*/  MOV R3, UR6 ;  /* 0x0000000600037c02 */ /* 0x008fd60008000f00 */
[----:B------:R1:W-:Y:S04]  /*42c0*/  @P0 ATOMS.AND RZ, [UR4+0x14], R3 ;  /* 0x00001403ffff098c */ /* 0x0003e8000a800004 */
[----:B------:R1:W-:Y:S01]  /*42d0*/  @P0 ATOMS.AND RZ, [UR4+0x18], R2 ;  /* 0x00001802ffff098c */ /* 0x0003e2000a800004 */
[----:B------:R-:W-:Y:S05]  /*42e0*/  BRA `(.L_x_68) ;  /* 0x0000000000147947 */ /* 0x000fea0003800000 */
.L_x_67:
[----:B------:R-:W-:Y:S02]  /*42f0*/  MOV R2, 0x4310 ;  /* 0x0000431000027802 */ /* 0x000fe40000000f00 */
[----:B-1-3-5:R-:W-:Y:S05]  /*4300*/  CALL.REL.NOINC `($__internal_0_$__cuda_sm10x_tcgen05_guardrail_trap_col_being_dealloced_not_returned_by_alloc) ;  /* 0x0000002800047944 */ /* 0x02afea0003c00000 */
[----:B------:R-:W-:Y:S05]  /*4310*/  BRA `(.L_x_68) ;  /* 0x0000000000087947 */ /* 0x000fea0003800000 */
.L_x_66:
[----:B------:R-:W-:Y:S02]  /*4320*/  MOV R2, 0x4340 ;  /* 0x0000434000027802 */ /* 0x000fe40000000f00 */
[----:B-1-3-5:R-:W-:Y:S05]  /*4330*/  CALL.REL.NOINC `($__internal_2_$__cuda_sm10x_tcgen05_guardrail_trap_unallocated_columns_being_dealloced) ;  /* 0x0000002800107944 */ /* 0x02afea0003c00000 */
.L_x_68:
[----:B------:R-:W-:Y:S01]  /*4340*/  NOP ;  /* 0x0000000000007918 */ /* 0x000fe20000000000 */
[----:B-1----:R-:W-:Y:S05]  /*4350*/  EXIT ;  /* 0x000000000000794d */ /* 0x002fea0003800000 */
.L_x_50:
[----:B------:R-:W-:-:S09]  /*4360*/  UISETP.NE.OR UP2, UPT, UR8, 0x3, !UP2 ;  /* 0x000000030800788c */ /* 0x000fd2000d745670 */
[----:B------:R-:W-:Y:S05]  /*4370*/  BRA.U UP2, `(.L_x_69) ;  /* 0x0000000902cc7547 */ /* 0x000fea000b800000 */
[----:B------:R-:W1:Y:S01]  /*4380*/  LDCU.64 UR6, c[0x0][0x888] ;  /* 0x00011100ff0677ac */ /* 0x000e620008000a00 */
[----:B------:R-:W2:Y:S01]  /*4390*/  LDC R0, c[0x0][0xb30] ;  /* 0x0002cc00ff007b82 */ /* 0x000ea20000000800 */
[----:B------:R-:W-:Y:S02]  /*43a0*/  HFMA2 R31, -RZ, RZ, 0, 0 ;  /* 0x00000000ff1f7431 */ /* 0x000fe400000001ff */
[----:B------:R-:W-:Y:S01]  /*43b0*/  IMAD.MOV.U32 R33, RZ, RZ, 0x1 ;  /* 0x00000001ff217424 */ /* 0x000fe200078e00ff */
[----:B------:R-:W4:Y:S01]  /*43c0*/  LDCU.64 UR4, c[0x0][0x890] ;  /* 0x00011200ff0477ac */ /* 0x000f220008000a00 */
[----:B------:R-:W-:Y:S01]  /*43d0*/  IMAD.MOV.U32 R32, RZ, RZ, RZ ;  /* 0x000000ffff207224 */ /* 0x000fe200078e00ff */
[----:B-----5:R-:W-:Y:S01]  /*43e0*/  MOV R27, 0x400 ;  /* 0x00000400001b7802 */ /* 0x020fe20000000f00 */
[----:B------:R-:W-:Y:S01]  /*43f0*/  UMOV UR8, 0x400 ;  /* 0x0000040000087882 */ /* 0x000fe20000000000 */
[----:B------:R-:W3:Y:S01]  /*4400*/  LDC R25, c[0x0][0x370] ;  /* 0x0000dc00ff197b82 */ /* 0x000ee20000000800 */
[----:B------:R-:W-:-:S07]  /*4410*/  UPLOP3.LUT UP1, UPT, UPT, UPT, UPT, 0x40, 0x4 ;  /* 0x000000000004789c */ /* 0x000fce0003f2e870 */
[----:B------:R-:W3:Y:S01]  /*4420*/  LDC R8, c[0x0][0xb0c] ;  /* 0x0002c300ff087b82 */ /* 0x000ee20000000800 */
[----:B-1----:R-:W-:Y:S02]  /*4430*/  UISETP.NE.U32.AND UP2, UPT, UR6, URZ, UPT ;  /* 0x000000ff0600728c */ /* 0x002fe4000bf45070 */
[----:B------:R-:W-:Y:S02]  /*4440*/  ULEA UR6, UR39, UR8, 0x18 ;  /* 0x0000000827067291 */ /* 0x000fe4000f8ec0ff */
[----:B------:R-:W-:Y:S02]  /*4450*/  UISETP.NE.AND.EX UP2, UPT, UR7, URZ, UPT, UP2 ;  /* 0x000000ff0700728c */ /* 0x000fe4000bf45320 */
[----:B------:R-:W-:Y:S01]  /*4460*/  UIADD3 UR7, UPT, UPT, UR6, 0x590, URZ ;  /* 0x0000059006077890 */ /* 0x000fe2000fffe0ff */
[----:B------:R-:W1:Y:S01]  /*4470*/  LDC R24, c[0x0][0xb20] ;  /* 0x0002c800ff187b82 */ /* 0x000e620000000800 */
[----:B----4-:R-:W-:Y:S01]  /*4480*/  UISETP.NE.U32.AND UP3, UPT, UR4, URZ, UPT ;  /* 0x000000ff0400728c */ /* 0x010fe2000bf65070 */
[----:B--2---:R-:W-:Y:S01]  /*4490*/  ISETP.NE.AND P1, PT, R0, 0x1, PT ;  /* 0x000000010000780c */ /* 0x004fe20003f25270 */
[----:B------:R-:W-:-:S02]  /*44a0*/  UPRMT UR39, UR39, 0x654, UR7 ;  /* 0x0000065427277896 */ /* 0x000fc40008000007 */
[----:B------:R-:W-:-:S03]  /*44b0*/  UISETP.NE.AND.EX UP3, UPT, UR5, URZ, UPT, UP3 ;  /* 0x000000ff0500728c */ /* 0x000fc6000bf65330 */
[----:B------:R-:W2:Y:S08]  /*44c0*/  LDC.64 R34, c[0x0][0x348] ;  /* 0x0000d200ff227b82 */ /* 0x000eb00000000a00 */
[----:B------:R-:W4:Y:S08]  /*44d0*/  LDC.64 R18, c[0x0][0xb10] ;  /* 0x0002c400ff127b82 */ /* 0x000f300000000a00 */
[----:B------:R-:W1:Y:S08]  /*44e0*/  LDC.64 R6, c[0x0][0xb18] ;  /* 0x0002c600ff067b82 */ /* 0x000e700000000a00 */
[----:B------:R-:W1:Y:S08]  /*44f0*/  LDC.64 R4, c[0x0][0xb28] ;  /* 0x0002ca00ff047b82 */ /* 0x000e700000000a00 */
[----:B---3--:R-:W1:Y:S02]  /*4500*/  LDC R26, c[0x0][0x374] ;  /* 0x0000dd00ff1a7b82 */ /* 0x008e640000000800 */
.L_x_77:
[C---:B------:R-:W-:Y:S02]  /*4510*/  LEA R0, R32.reuse, UR6, 0x3 ;  /* 0x0000000620007c11 */ /* 0x040fe4000f8e18ff */
[----:B------:R-:W-:Y:S02]  /*4520*/  SHF.L.U32 R3, R31, 0x1f, RZ ;  /* 0x0000001f1f037819 */ /* 0x000fe400000006ff */
[----:B------:R-:W-:Y:S02]  /*4530*/  LEA R20, R32, UR6, 0x4 ;  /* 0x0000000620147c11 */ /* 0x000fe4000f8e20ff */
[----:B---3--:R-:W3:Y:S02]  /*4540*/  SYNCS.PHASECHK.TRANS64.TRYWAIT P0, [R0+URZ+0x5b0], R3 ;  /* 0x0005b003000075a7 */ /* 0x008ee400080011ff */
[----:B---3--:R-:W-:Y:S05]  /*4550*/  @!P0 BRA `(.L_x_70) ;  /* 0x0000002000e88947 */ /* 0x008fea0003800000 */
.L_x_121:
[----:B------:R-:W-:Y:S01]  /*4560*/  ISETP.GE.AND P0, PT, R2, 0x1, PT ;  /* 0x000000010200780c */ /* 0x000fe20003f06270 */
[----:B------:R-:W5:Y:S01]  /*4570*/  LDS.128 R20, [R20+0x640] ;  /* 0x0006400014147984 */ /* 0x000f620000000c00 */
[----:B------:R-:W-:Y:S01]  /*4580*/  ISETP.NE.U32.AND P4, PT, RZ, UR4, PT ;  /* 0x00000004ff007c0c */ /* 0x000fe2000bf85070 */
[----:B---3--:R-:W-:Y:S01]  /*4590*/  VIADD R0, R0, 0x5c0 ;  /* 0x000005c000007836 */ /* 0x008fe20000000000 */
[----:B------:R-:W-:Y:S02]  /*45a0*/  SHF.L.U32 R28, R33, 0x1f, RZ ;  /* 0x0000001f211c7819 */ /* 0x000fe400000006ff */
[----:B------:R-:W-:Y:S02]  /*45b0*/  ISETP.NE.AND.EX P4, PT, RZ, UR5, PT, P4 ;  /* 0x00000005ff007c0c */ /* 0x000fe4000bf85340 */
[----:B------:R-:W-:Y:S01]  /*45c0*/  PRMT R0, RZ, 0x654, R0 ;  /* 0x00000654ff007816 */ /* 0x000fe20000000000 */
[----:B------:R-:W-:Y:S01]  /*45d0*/  @!PT LDS RZ, [RZ] ;  /* 0x00000000fffff984 */ /* 0x000fe20000000800 */
[----:B------:R-:W-:Y:S01]  /*45e0*/  @!PT LDS RZ, [RZ] ;  /* 0x00000000fffff984 */ /* 0x000fe20000000800 */
[----:B------:R-:W-:Y:S01]  /*45f0*/  @!PT LDS RZ, [RZ] ;  /* 0x00000000fffff984 */ /* 0x000fe20000000800 */
[----:B------:R-:W-:Y:S01]  /*4600*/  @!PT LDS RZ, [RZ] ;  /* 0x00000000fffff984 */ /* 0x000fe20000000800 */
[----:B------:R3:W-:Y:S06]  /*4610*/  MEMBAR.ALL.CTA ;  /* 0x0000000000007992 */ /* 0x0007ec0000008000 */
[----:B---3--:R-:W3:Y:S02]  /*4620*/  FENCE.VIEW.ASYNC.S ;  /* 0x00000000000073c6 */ /* 0x008ee40000000000 */
[----:B---3--:R3:W-:Y:S01]  /*4630*/  SYNCS.ARRIVE.TRANS64.RED.A1T0 RZ, [R0+URZ], RZ ;  /* 0x000000ff00ff79a7 */ /* 0x0087e200081004ff */
[----:B-----5:R-:W-:Y:S11]  /*4640*/  LOP3.LUT P3, RZ, R22, 0x1, RZ, 0xc0, !PT ;  /* 0x0000000116ff7812 */ /* 0x020ff6000786c0ff */
[----:B------:R-:W-:Y:S02]  /*4650*/  @!UPT UIADD3 URZ, UPT, UPT, URZ, URZ, URZ ;  /* 0x000000fffffff290 */ /* 0x000fe4000fffe0ff */
[----:B------:R-:W-:Y:S02]  /*4660*/  @P3 MOV R13, R20 ;  /* 0x00000014000d3202 */ /* 0x000fe40000000f00 */
[----:B------:R-:W-:Y:S01]  /*4670*/  @P3 LOP3.LUT R10, R21, 0xffff, RZ, 0xc0, !PT ;  /* 0x0000ffff150a3812 */ /* 0x000fe200078ec0ff */
[----:B---3--:R-:W-:Y:S06]  /*4680*/  @!P0 BRA `(.L_x_71) ;  /* 0x0000000000a48947 */ /* 0x008fec0003800000 */
[----:B-1----:R-:W-:Y:S01]  /*4690*/  IMAD.HI.U32 R37, R26, R7, RZ ;  /* 0x000000071a257227 */ /* 0x002fe200078e00ff */
[----:B------:R-:W-:Y:S02]  /*46a0*/  ISETP.NE.AND P0, PT, R6, 0x1, PT ;  /* 0x000000010600780c */ /* 0x000fe40003f05270 */
[----:B------:R-:W-:Y:S01]  /*46b0*/  ISETP.NE.AND P2, PT, R2, 0x1, PT ;  /* 0x000000010200780c */ /* 0x000fe20003f45270 */
[----:B----4-:R-:W-:Y:S01]  /*46c0*/  IMAD.HI.U32 R36, R25, R18, RZ ;  /* 0x0000001219247227 */ /* 0x010fe200078e00ff */
[----:B------:R-:W-:Y:S02]  /*46d0*/  SHF.R.U32.HI R37, RZ, R24, R37 ;  /* 0x00000018ff257219 */ /* 0x000fe40000011625 */
[----:B------:R-:W-:Y:S01]  /*46e0*/  ISETP.NE.AND P5, PT, R8, 0x1, PT ;  /* 0x000000010800780c */ /* 0x000fe20003fa5270 */
[----:B------:R-:W-:Y:S01]  /*46f0*/  IMAD.HI.U32 R42, R13, R18, RZ ;  /* 0x000000120d2a7227 */ /* 0x000fe200078e00ff */
[----:B------:R-:W-:Y:S02]  /*4700*/  SHF.R.U32.HI R36, RZ, R19, R36 ;  /* 0x00000013ff247219 */ /* 0x000fe40000011624 */
[----:B------:R-:W-:Y:S01]  /*4710*/  SEL R3, R26, R37, !P0 ;  /* 0x000000251a037207 */ /* 0x000fe20004000000 */
[C---:B------:R-:W-:Y:S01]  /*4720*/  IMAD.HI.U32 R37, R10.reuse, R7, RZ ;  /* 0x000000070a257227 */ /* 0x040fe200078e00ff */
[----:B------:R-:W-:Y:S02]  /*4730*/  SEL R11, R25, R36, !P5 ;  /* 0x00000024190b7207 */ /* 0x000fe40006800000 */
[----:B------:R-:W-:Y:S01]  /*4740*/  SHF.R.U32.HI R42, RZ, R19, R42 ;  /* 0x00000013ff2a7219 */ /* 0x000fe2000001162a */
[----:B------:R-:W-:Y:S01]  /*4750*/  IMAD.HI.U32 R44, R3, R4, RZ ;  /* 0x00000004032c7227 */ /* 0x000fe200078e00ff */
[----:B------:R-:W-:Y:S03]  /*4760*/  SHF.R.U32.HI R37, RZ, R24, R37 ;  /* 0x00000018ff257219 */ /* 0x000fe60000011625 */
[----:B------:R-:W-:Y:S01]  /*4770*/  IMAD.HI.U32 R36, R11, R4, RZ ;  /* 0x000000040b247227 */ /* 0x000fe200078e00ff */
[----:B------:R-:W-:Y:S02]  /*4780*/  @P2 SHF.R.U32.HI R3, RZ, R5, R44 ;  /* 0x00000005ff032219 */ /* 0x000fe4000001162c */
[----:B------:R-:W-:Y:S02]  /*4790*/  SEL R9, R10, R37, !P0 ;  /* 0x000000250a097207 */ /* 0x000fe40004000000 */
[----:B------:R-:W-:Y:S01]  /*47a0*/  @P2 SHF.R.U32.HI R11, RZ, R5, R36 ;  /* 0x00000005ff0b2219 */ /* 0x000fe20000011624 */
[C---:B------:R-:W-:Y:S01]  /*47b0*/  IMAD R12, R2.reuse, R3, RZ ;  /* 0x00000003020c7224 */ /* 0x040fe200078e02ff */
[----:B------:R-:W-:Y:S01]  /*47c0*/  SEL R3, R13, R42, !P5 ;  /* 0x0000002a0d037207 */ /* 0x000fe20006800000 */
[C---:B------:R-:W-:Y:S03]  /*47d0*/  IMAD.HI.U32 R16, R9.reuse, R4, RZ ;  /* 0x0000000409107227 */ /* 0x040fe600078e00ff */
[----:B------:R-:W-:Y:S01]  /*47e0*/  ISETP.GE.AND P0, PT, R9, R12, PT ;  /* 0x0000000c0900720c */ /* 0x000fe20003f06270 */
[C---:B------:R-:W-:Y:S01]  /*47f0*/  IMAD R14, R2.reuse, R11, RZ ;  /* 0x0000000b020e7224 */ /* 0x040fe200078e02ff */
[----:B------:R-:W-:Y:S04]  /*4800*/  SHF.R.U32.HI R16, RZ, R5, R16 ;  /* 0x00000005ff107219 */ /* 0x000fe80000011610 */
[----:B------:R-:W-:Y:S02]  /*4810*/  ISETP.GE.OR P0, PT, R3, R14, P0 ;  /* 0x0000000e0300720c */ /* 0x000fe40000706670 */
[----:B------:R-:W-:Y:S05]  /*4820*/  SEL R17, R9, R16, !P2 ;  /* 0x0000001009117207 */ /* 0x000fea0005000000 */
[----:B------:R-:W-:Y:S04]  /*4830*/  IMAD.MOV R15, RZ, RZ, -R17 ;  /* 0x000000ffff0f7224 */ /* 0x000fe800078e0a11 */
[----:B------:R-:W-:Y:S02]  /*4840*/  IMAD R15, R2, R15, R9 ;  /* 0x0000000f020f7224 */ /* 0x000fe400078e0209 */
[C---:B------:R-:W-:Y:S05]  /*4850*/  @!P0 IMAD.HI.U32 R12, R3.reuse, R4, RZ ;  /* 0x00000004030c8227 */ /* 0x040fea00078e00ff */
[----:B------:R-:W-:Y:S04]  /*4860*/  @!P0 SHF.R.U32.HI R12, RZ, R5, R12 ;  /* 0x00000005ff0c8219 */ /* 0x000fe8000001160c */
[----:B------:R-:W-:Y:S01]  /*4870*/  @!P0 SEL R0, R3, R12, !P2 ;  /* 0x0000000c03008207 */ /* 0x000fe20005000000 */
[----:B------:R-:W-:Y:S03]  /*4880*/  IMAD.MOV R12, RZ, RZ, -R3 ;  /* 0x000000ffff0c7224 */ /* 0x000fe600078e0a03 */
[----:B------:R-:W-:Y:S01]  /*4890*/  @!P0 IADD3 R16, PT, PT, R17, -R0, RZ ;  /* 0x8000000011108210 */ /* 0x000fe20007ffe0ff */
[----:B------:R-:W-:Y:S01]  /*48a0*/  @!P0 IMAD R0, R11, R15, R0 ;  /* 0x0000000f0b008224 */ /* 0x000fe200078e0200 */
[----:B------:R-:W-:Y:S01]  /*48b0*/  IADD3 R11, PT, PT, -R9, RZ, RZ ;  /* 0x000000ff090b7210 */ /* 0x000fe20007ffe1ff */
[----:B------:R-:W-:Y:S02]  /*48c0*/  IMAD R13, R8, R12, R13 ;  /* 0x0000000c080d7224 */ /* 0x000fe400078e020d */
[----:B------:R-:W-:Y:S02]  /*48d0*/  @!P0 IMAD R9, R16, R2, R3 ;  /* 0x0000000210098224 */ /* 0x000fe400078e0203 */
[----:B------:R-:W-:Y:S02]  /*48e0*/  @!P0 IMAD.MOV.U32 R3, RZ, RZ, R0 ;  /* 0x000000ffff038224 */ /* 0x000fe400078e0000 */
[----:B------:R-:W-:Y:S02]  /*48f0*/  IMAD R10, R6, R11, R10 ;  /* 0x0000000b060a7224 */ /* 0x000fe400078e020a */
[----:B------:R-:W-:Y:S02]  /*4900*/  IMAD R13, R3, R8, R13 ;  /* 0x00000008030d7224 */ /* 0x000fe400078e020d */
[----:B------:R-:W-:Y:S02]  /*4910*/  IMAD R10, R9, R6, R10 ;  /* 0x00000006090a7224 */ /* 0x000fe400078e020a */
.L_x_71:
[----:B------:R-:W-:Y:S05]  /*4920*/  BRA.U UP1, `(.L_x_72) ;  /* 0x0000000101107547 */ /* 0x000fea000b800000 */
[----:B------:R-:W-:Y:S04]  /*4930*/  MOV R0, UR13 ;  /* 0x0000000d00007c02 */ /* 0x000fe80008000f00 */
[----:B------:R-:W-:Y:S04]  /*4940*/  SHF.L.U32 R3, R0, 0x1f, RZ ;  /* 0x0000001f00037819 */ /* 0x000fe800000006ff */
[----:B------:R-:W3:Y:S02]  /*4950*/  SYNCS.PHASECHK.TRANS64.TRYWAIT P0, [UR6+0x5a8], R3 ;  /* 0x0005a803ff0075a7 */ /* 0x000ee40008001106 */
[----:B---3--:R-:W-:Y:S05]  /*4960*/  @!P0 BRA `(.L_x_73) ;  /* 0x0000001c00f88947 */ /* 0x008fea0003800000 */
.L_x_72:
[----:B------:R-:W-:Y:S05]  /*4970*/  BRA.U !UP3, `(.L_x_74) ;  /* 0x000000010b347547 */ /* 0x000fea000b800000 */
[----:B------:R-:W-:Y:S01]  /*4980*/  UPLOP3.LUT UP0, UPT, UPT, UPT, UP2, 0x80, 0x8 ;  /* 0x000000000008789c */ /* 0x000fe20003f0f020 */
[----:B------:R-:W-:Y:S05]  /*4990*/  HFMA2 R40, -RZ, RZ, 0, 5.9604644775390625e-08 ;  /* 0x00000001ff287431 */ /* 0x000fea00000001ff */
[----:B------:R-:W-:Y:S05]  /*49a0*/  PLOP3.LUT P0, PT, PT, PT, UP0, 0x80, 0x8 ;  /* 0x000000000008781c */ /* 0x000fea0003f0f008 */
[----:B------:R-:W5:Y:S01]  /*49b0*/  @UP0 LDCU.64 UR8, c[0x0][0x888] ;  /* 0x00011100ff0807ac */ /* 0x000f620008000a00 */
[----:B------:R-:W-:Y:S04]  /*49c0*/  @UP0 UIMAD UR7, UR36, UR4, URZ ;  /* 0x00000004240702a4 */ /* 0x000fe8000f8e02ff */
[----:B-----5:R-:W-:Y:S06]  /*49d0*/  @UP0 UIMAD.WIDE UR8, UR7, 0x4, UR8 ;  /* 0x00000004070808a5 */ /* 0x020fec000f8e0208 */
[----:B------:R-:W-:Y:S02]  /*49e0*/  IMAD.U32 R14, RZ, RZ, UR8 ;  /* 0x00000008ff0e7e24 */ /* 0x000fe4000f8e00ff */
[----:B------:R-:W-:Y:S05]  /*49f0*/  IMAD.U32 R15, RZ, RZ, UR9 ;  /* 0x00000009ff0f7e24 */ /* 0x000fea000f8e00ff */
[----:B---3--:R-:W3:Y:S02]  /*4a00*/  @P0 LDG.E R0, desc[UR44][R14.64] ;  /* 0x0000002c0e000981 */ /* 0x008ee4000c1e1900 */
[----:B---3--:R-:W-:Y:S01]  /*4a10*/  @P0 R2UR UR38, R0 ;  /* 0x00000000002602ca */ /* 0x008fe200000e0000 */
[----:B------:R-:W-:Y:S05]  /*4a20*/  IMAD.MOV.U32 R0, RZ, RZ, 0x1 ;  /* 0x00000001ff007424 */ /* 0x000fea00078e00ff */
[----:B------:R-:W-:Y:S08]  /*4a30*/  @!P0 PRMT R40, R0, 0x7610, R40 ;  /* 0x0000761000288816 */ /* 0x000ff00000000028 */
[----:B------:R-:W3:Y:S02]  /*4a40*/  @!UP0 LDCU UR38, c[0x0][0x880] ;  /* 0x00011000ff2687ac */ /* 0x000ee40008000800 */
.L_x_74:
[----:B---3--:R-:W-:Y:S01]  /*4a50*/  @!P4 FSETP.EQ.AND P5, PT, RZ, UR38, PT ;  /* 0x00000026ff00cc0b */ /* 0x008fe2000bfa2000 */
[----:B------:R-:W-:Y:S01]  /*4a60*/  @!UPT UIADD3 URZ, UPT, UPT, URZ, URZ, URZ ;  /* 0x000000fffffff290 */ /* 0x000fe2000fffe0ff */
[----:B------:R-:W-:Y:S11]  /*4a70*/  @!P4 BRA `(.L_x_75) ;  /* 0x000000000014c947 */ /* 0x000ff60003800000 */
[----:B------:R-:W-:Y:S02]  /*4a80*/  LOP3.LUT P0, RZ, R40, 0xff, RZ, 0xc0, !PT ;  /* 0x000000ff28ff7812 */ /* 0x000fe4000780c0ff */
[----:B------:R-:W-:Y:S04]  /*4a90*/  PLOP3.LUT P5, PT, PT, PT, UP0, 0x80, 0x8 ;  /* 0x000000000008781c */ /* 0x000fe80003faf008 */
[----:B------:R-:W-:Y:S07]  /*4aa0*/  PLOP3.LUT P5, PT, P5, PT, PT, 0x8, 0x80 ;  /* 0x000000000080781c */ /* 0x000fee0002fae170 */
[----:B------:R-:W-:Y:S11]  /*4ab0*/  @P0 FSETP.EQ.AND P5, PT, RZ, UR38, PT ;  /* 0x00000026ff000c0b */ /* 0x000ff6000bfa2000 */
[----:B------:R-:W-:Y:S02]  /*4ac0*/  @!UPT UIADD3 URZ, UPT, UPT, URZ, URZ, URZ ;  /* 0x000000fffffff290 */ /* 0x000fe4000fffe0ff */
.L_x_75:
[----:B------:R-:W3:Y:S01]  /*4ad0*/  SYNCS.PHASECHK.TRANS64.TRYWAIT P4, [UR6+0x598], R28 ;  /* 0x0005981cff0075a7 */ /* 0x000ee20008081106 */
[----:B------:R-:W-:Y:S01]  /*4ae0*/  @P3 SHF.R.U32.HI R30, RZ, 0x10, R21 ;  /* 0x00000010ff1e3819 */ /* 0x000fe20000011615 */
[----:B------:R-:W-:Y:S01]  /*4af0*/  VIADD R32, R32, 0x1 ;  /* 0x0000000120207836 */ /* 0x000fe20000000000 */
[----:B------:R-:W5:Y:S08]  /*4b00*/  LDC.64 R16, c[0x0][0xb10] ;  /* 0x0002c400ff107b82 */ /* 0x000f700000000a00 */
[----:B------:R-:W1:Y:S08]  /*4b10*/  LDC.64 R14, c[0x0][0xb18] ;  /* 0x0002c600ff0e7b82 */ /* 0x000e700000000a00 */
[----:B------:R-:W2:Y:S08]  /*4b20*/  @!P1 LDC R0, c[0x0][0xb20] ;  /* 0x0002c800ff009b82 */ /* 0x000eb00000000800 */
[----:B------:R-:W4:Y:S01]  /*4b30*/  @!P1 LDC R3, c[0x0][0xb0c] ;  /* 0x0002c300ff039b82 */ /* 0x000f220000000800 */
[----:B-----5:R-:W-:Y:S05]  /*4b40*/  @!P1 IMAD.HI.U32 R12, R13, R16, RZ ;  /* 0x000000100d0c9227 */ /* 0x020fea00078e00ff */
[----:B------:R-:W-:Y:S01]  /*4b50*/  @!P1 SHF.R.U32.HI R12, RZ, R17, R12 ;  /* 0x00000011ff0c9219 */ /* 0x000fe2000001160c */
[----:B-1----:R-:W-:Y:S01]  /*4b60*/  @!P1 IMAD.HI.U32 R9, R10, R15, RZ ;  /* 0x0000000f0a099227 */ /* 0x002fe200078e00ff */
[----:B------:R-:W-:Y:S04]  /*4b70*/  @!P1 ISETP.NE.AND P0, PT, R14, 0x1, PT ;  /* 0x000000010e00980c */ /* 0x000fe80003f05270 */
[----:B--2---:R-:W-:Y:S02]  /*4b80*/  @!P1 SHF.R.U32.HI R9, RZ, R0, R9 ;  /* 0x00000000ff099219 */ /* 0x004fe40000011609 */
[----:B----4-:R-:W-:Y:S02]  /*4b90*/  @!P1 ISETP.NE.AND P2, PT, R3, 0x1, PT ;  /* 0x000000010300980c */ /* 0x010fe40003f45270 */
[----:B------:R-:W-:Y:S02]  /*4ba0*/  @!P1 SEL R9, R10, R9, !P0 ;  /* 0x000000090a099207 */ /* 0x000fe40004000000 */
[----:B------:R-:W-:Y:S02]  /*4bb0*/  ELECT P0, URZ, PT ;  /* 0x0000000000ff782f */ /* 0x000fe40003800000 */
[----:B------:R-:W-:Y:S05]  /*4bc0*/  @!P1 SEL R12, R13, R12, !P2 ;  /* 0x0000000c0d0c9207 */ /* 0x000fea0005000000 */
[----:B------:R-:W-:Y:S02]  /*4bd0*/  @!P1 IMAD.IADD R0, R9, 0x1, -R12 ;  /* 0x0000000109009824 */ /* 0x000fe400078e0a0c */
[----:B------:R-:W-:Y:S02]  /*4be0*/  @!P1 IMAD.IADD R9, R12, 0x1, -R9 ;  /* 0x000000010c099824 */ /* 0x000fe400078e0a09 */
[----:B------:R-:W-:Y:S02]  /*4bf0*/  @!P1 IMAD R13, R0, R3, R13 ;  /* 0x00000003000d9224 */ /* 0x000fe400078e020d */
[----:B------:R-:W-:Y:S01]  /*4c00*/  @!P1 IMAD R10, R9, R14, R10 ;  /* 0x0000000e090a9224 */ /* 0x000fe200078e020a */
[----:B---3--:R-:W-:Y:S06]  /*4c10*/  @!P4 BRA `(.L_x_76) ;  /* 0x0000001c0064c947 */ /* 0x008fec0003800000 */
.L_x_124:
[----:B------:R-:W-:Y:S01]  /*4c20*/  PLOP3.LUT P5, PT, P5, P0, PT, 0xf2, 0x2f ;  /* 0x00000000002f781c */ /* 0x000fe20002fa1e72 */
[----:B------:R-:W-:Y:S01]  /*4c30*/  UMOV UR14, 0x0 ;  /* 0x00000000000e7882 */ /* 0x000fe20000000000 */
[----:B------:R-:W-:Y:S01]  /*4c40*/  LOP3.LUT R33, R33, 0x1, RZ, 0x3c, !PT ;  /* 0x0000000121217812 */ /* 0x000fe200078e3cff */
[----:B------:R-:W-:Y:S01]  /*4c50*/  UMOV UR15, 0x10000000 ;  /* 0x10000000000f7882 */ /* 0x000fe20000000000 */
[----:B------:R-:W-:Y:S01]  /*4c60*/  UMOV UR12, UR36 ;  /* 0x00000024000c7c82 */ /* 0x000fe20008000000 */
[----:B------:R-:W-:Y:S08]  /*4c70*/  @P3 R2UR UR36, R30 ;  /* 0x000000001e2432ca */ /* 0x000ff000000e0000 */
[----:B-1----:R-:W-:Y:S01]  /*4c80*/  @!P5 IADD3 R3, P0, PT, R34, 0x580, RZ ;  /* 0x000005802203d810 */ /* 0x002fe20007f1e0ff */
[----:B------:R-:W-:Y:S01]  /*4c90*/  @!P5 IMAD.SHL.U32 R39, R39, 0x10, RZ ;  /* 0x000000102727d824 */ /* 0x000fe200078e00ff */
[----:B------:R-:W-:Y:S01]  /*4ca0*/  VOTEU.ALL UP1, P5 ;  /* 0x0000000000ff7886 */ /* 0x000fe20002820000 */
[----:B------:R-:W-:Y:S01]  /*4cb0*/  @!P5 IMAD.SHL.U32 R41, R41, 0x40, RZ ;  /* 0x000000402929d824 */ /* 0x000fe200078e00ff */
[----:B------:R-:W-:Y:S01]  /*4cc0*/  @!P5 R2UR UR8, R3 ;  /* 0x000000000308d2ca */ /* 0x000fe200000e0000 */
[----:B------:R-:W-:Y:S01]  /*4cd0*/  @!P5 IMAD.X R0, RZ, RZ, R35, P0 ;  /* 0x000000ffff00d224 */ /* 0x000fe200000e0623 */
[----:B------:R-:W-:Y:S01]  /*4ce0*/  @!P5 R2UR UR10, R39 ;  /* 0x00000000270ad2ca */ /* 0x000fe200000e0000 */
[----:B------:R-:W-:Y:S01]  /*4cf0*/  @!UP1 UIADD3 UR9, UPT, UPT, UR6, 0x590, URZ ;  /* 0x0000059006099890 */ /* 0x000fe2000fffe0ff */
[----:B------:R-:W-:Y:S01]  /*4d00*/  @!P5 R2UR UR11, R41 ;  /* 0x00000000290bd2ca */ /* 0x000fe200000e0000 */
[----:B------:R-:W-:Y:S01]  /*4d10*/  IMAD.IADD R39, R10, 0x1, R29 ;  /* 0x000000010a277824 */ /* 0x000fe200078e021d */
[----:B------:R-:W-:Y:S01]  /*4d20*/  @!P5 R2UR UR7, R0 ;  /* 0x000000000007d2ca */ /* 0x000fe200000e0000 */
[----:B------:R-:W-:Y:S01]  /*4d30*/  IMAD.IADD R41, R13, 0x1, R38 ;  /* 0x000000010d297824 */ /* 0x000fe200078e0226 */
[C---:B------:R-:W-:Y:S04]  /*4d40*/  ISETP.NE.AND P0, PT, R32.reuse, 0x2, PT ;  /* 0x000000022000780c */ /* 0x040fe80003f05270 */
[----:B------:R-:W-:Y:S01]  /*4d50*/  SEL R0, RZ, 0x1, P0 ;  /* 0x00000001ff007807 */ /* 0x000fe20000000000 */
[----:B------:R-:W-:Y:S01]  /*4d60*/  IMAD.U32 R14, RZ, RZ, UR8 ;  /* 0x00000008ff0e7e24 */ /* 0x000fe2000f8e00ff */
[----:B------:R-:W-:Y:S01]  /*4d70*/  @!UP1 UIADD3 UR8, UPT, UPT, UR6, 0x680, URZ ;  /* 0x0000068006089890 */ /* 0x000fe2000fffe0ff */
[----:B------:R-:W-:Y:S01]  /*4d80*/  SEL R32, R32, RZ, P0 ;  /* 0x000000ff20207207 */ /* 0x000fe20000000000 */
[----:B------:R-:W-:Y:S01]  /*4d90*/  VOTEU.ALL UP1, P5 ;  /* 0x0000000000ff7886 */ /* 0x000fe20002820000 */
[----:B------:R-:W-:Y:S02]  /*4da0*/  LOP3.LUT R31, R31, R0, RZ, 0x3c, !PT ;  /* 0x000000001f1f7212 */ /* 0x000fe400078e3cff */
[----:B------:R-:W-:Y:S01]  /*4db0*/  IMAD.U32 R15, RZ, RZ, UR7 ;  /* 0x00000007ff0f7e24 */ /* 0x000fe2000f8e00ff */
[----:B------:R-:W-:Y:S04]  /*4dc0*/  @!P5 R2UR UR16, R14 ;  /* 0x000000000e10d2ca */ /* 0x000fe800000e0000 */
[----:B------:R-:W-:Y:S11]  /*4dd0*/  @!P5 R2UR UR17, R15 ;  /* 0x000000000f11d2ca */ /* 0x000ff600000e0000 */
[----:B------:R-:W-:Y:S02]  /*4de0*/  @!UPT UIADD3 URZ, UPT, UPT, URZ, URZ, URZ ;  /* 0x000000fffffff290 */ /* 0x000fe4000fffe0ff */
[----:B------:R3:W-:Y:S01]  /*4df0*/  @!UP1 UTMALDG.3D [UR8], [UR16], desc[UR14] ;  /* 0x00000e08100095b4 */ /* 0x0007e20008011000 */
[----:B------:R3:W-:Y:S01]  /*4e00*/  @!P5 SYNCS.ARRIVE.TRANS64.RED.A0TR RZ, [UR6+0x590], R27 ;  /* 0x0005901bffffd9a7 */ /* 0x0007e20008300406 */
[----:B------:R-:W-:Y:S01]  /*4e10*/  UPLOP3.LUT UP1, UPT, UPT, UPT, UPT, 0x80, 0x8 ;  /* 0x000000000008789c */ /* 0x000fe20003f2f070 */
[----:B------:R-:W-:Y:S01]  /*4e20*/  SYNCS.ARRIVE.TRANS64.RED.A1T0 RZ, [UR39], RZ ;  /* 0x000000ffffff79a7 */ /* 0x000fe20008100427 */
[----:B------:R-:W-:Y:S09]  /*4e30*/  @P3 BRA `(.L_x_77) ;  /* 0xfffffff400b43947 */ /* 0x000ff2000383ffff */
[----:B------:R-:W-:Y:S07]  /*4e40*/  MOV R0, UR6 ;  /* 0x0000000600007c02 */ /* 0x000fee0008000f00 */
.L_x_78:
[----:B-1----:R-:W-:-:S04]  /*4e50*/  SHF.L.U32 R3, R33, 0x1f, RZ ;  /* 0x0000001f21037819 */ /* 0x002fc800000006ff */
[----:B------:R1:W2:Y:S03]  /*4e60*/  SYNCS.PHASECHK.TRANS64.TRYWAIT P0, [R0+URZ+0x598], R3 ;  /* 0x00059803000075a7 */ /* 0x0002a600080011ff */
[----:B--2---:R-:W-:Y:S05]  /*4e70*/  @!P0 NANOSLEEP.SYNCS 0x989680 ;  /* 0x009896800000895d */ /* 0x004fea0003900000 */
[----:B------:R-:W2:Y:S02]  /*4e80*/  @!P0 SYNCS.PHASECHK.TRANS64 P0, [R0+URZ+0x598], R3 ;  /* 0x00059803000085a7 */ /* 0x000ea400080010ff */
[----:B--23--:R-:W-:Y:S05]  /*4e90*/  @P0 EXIT ;  /* 0x000000000000094d */ /* 0x00cfea0003800000 */
[----:B------:R-:W-:Y:S05]  /*4ea0*/  BRA `(.L_x_78) ;  /* 0xfffffffc00e87947 */ /* 0x000fea000383ffff */
.L_x_69:
[----:B------:R-:W-:-:S06]  /*4eb0*/  UISETP.GE.AND UP1, UPT, UR8, 0x4, UPT ;  /* 0x000000040800788c */ /* 0x000fcc000bf26270 */
[----:B------:R-:W-:-:S13]  /*4ec0*/  PLOP3.LUT P0, PT, PT, PT, UP1, 0x80, 0x8 ;  /* 0x000000000008781c */ /* 0x000fda0003f0f018 */
[----:B------:R-:W-:Y:S05]  /*4ed0*/  @!P0 EXIT ;  /* 0x000000000000894d */ /* 0x000fea0003800000 */
[----:B------:R-:W-:Y:S01]  /*4ee0*/  BAR.SYNC.DEFER_BLOCKING 0x6, 0xa0 ;  /* 0x0182800000007b1d */ /* 0x000fe20000010000 */
[--C-:B------:R-:W-:Y:S01]  /*4ef0*/  SHF.R.U32.HI R4, RZ, 0x4, R51.reuse ;  /* 0x00000004ff047819 */ /* 0x100fe20000011633 */
[C---:B------:R-:W-:Y:S01]  /*4f00*/  IMAD.SHL.U32 R0, R51.reuse, 0x10, RZ ;  /* 0x0000001033007824 */ /* 0x040fe200078e00ff */
[----:B------:R-:W-:Y:S01]  /*4f10*/  CS2R R48, SRZ ;  /* 0x0000000000307805 */ /* 0x000fe2000001ff00 */
[----:B------:R-:W-:Y:S01]  /*4f20*/  IMAD.U32 R26, R51, 0x10000, RZ ;  /* 0x00010000331a7824 */ /* 0x000fe200078e00ff */
[----:B------:R-:W-:Y:S01]  /*4f30*/  LOP3.LUT R4, R4, 0x1, RZ, 0xc0, !PT ;  /* 0x0000000104047812 */ /* 0x000fe200078ec0ff */
[----:B------:R-:W-:Y:S02]  /*4f40*/  UMOV UR46, 0x400 ;  /* 0x00000400002e7882 */ /* 0x000fe40000000000 */
[----:B------:R-:W1:Y:S01]  /*4f50*/  LDC R43, c[0x0][0x370] ;  /* 0x0000dc00ff2b7b82 */ /* 0x000e620000000800 */
[----:B------:R-:W-:Y:S01]  /*4f60*/  ULEA UR46, UR39, UR46, 0x18 ;  /* 0x0000002e272e7291 */ /* 0x000fe2000f8ec0ff */
[----:B------:R-:W-:Y:S01]  /*4f70*/  LOP3.LUT R0, R0, 0xf0, RZ, 0xc0, !PT ;  /* 0x000000f000007812 */ /* 0x000fe200078ec0ff */
[----:B------:R-:W-:Y:S01]  /*4f80*/  IMAD.MOV.U32 R50, RZ, RZ, RZ ;  /* 0x000000ffff327224 */ /* 0x000fe200078e00ff */
[----:B------:R-:W-:Y:S01]  /*4f90*/  LOP3.LUT R45, R4, 0x60, R51, 0xf8, !PT ;  /* 0x00000060042d7812 */ /* 0x000fe200078ef833 */
[----:B------:R-:W-:Y:S01]  /*4fa0*/  IMAD.MOV.U32 R53, RZ, RZ, RZ ;  /* 0x000000ffff357224 */ /* 0x000fe200078e00ff */
[----:B------:R-:W-:Y:S01]  /*4fb0*/  LOP3.LUT R26, R26, 0x600000, RZ, 0xc0, !PT ;  /* 0x006000001a1a7812 */ /* 0x000fe200078ec0ff */
[----:B------:R-:W2:Y:S01]  /*4fc0*/  LDCU.64 UR48, c[0x0][0x348] ;  /* 0x00006900ff3077ac */ /* 0x000ea20008000a00 */
[----:B------:R-:W4:Y:S01]  /*4fd0*/  LDC R24, c[0x0][0xb0c] ;  /* 0x0002c300ff187b82 */ /* 0x000f220000000800 */
[----:B------:R-:W-:Y:S01]  /*4fe0*/  IMAD R45, R45, 0x8, R0 ;  /* 0x000000082d2d7824 */ /* 0x000fe200078e0200 */
[----:B------:R-:W-:Y:S01]  /*4ff0*/  LOP3.LUT R51, R51, 0x60, RZ, 0xc0, !PT ;  /* 0x0000006033337812 */ /* 0x000fe200078ec0ff */
[----:B------:R-:W1:Y:S01]  /*5000*/  LDCU.64 UR40, c[0x0][0x888] ;  /* 0x00011100ff2877ac */ /* 0x000e620008000a00 */
[----:B------:R-:W1:Y:S04]  /*5010*/  LDCU.64 UR42, c[0x0][0x890] ;  /* 0x00011200ff2a77ac */ /* 0x000e680008000a00 */
[----:B------:R-:W1:Y:S01]  /*5020*/  LDC R42, c[0x0][0xb20] ;  /* 0x0002c800ff2a7b82 */ /* 0x000e620000000800 */
[----:B------:R-:W3:Y:S01]  /*5030*/  LDS R3, [UR46+0x660] ;  /* 0x0006602eff037984 */ /* 0x000ee20008000800 */
[----:B------:R-:W-:-:S06]  /*5040*/  UMOV UR37, URZ ;  /* 0x000000ff00257c82 */ /* 0x000fcc0008000000 */
[----:B------:R-:W1:Y:S08]  /*5050*/  LDC R22, c[0x0][0xb30] ;  /* 0x0002cc00ff167b82 */ /* 0x000e700000000800 */
[----:B------:R-:W1:Y:S08]  /*5060*/  LDC.64 R36, c[0x0][0xb10] ;  /* 0x0002c400ff247b82 */ /* 0x000e700000000a00 */
[----:B------:R-:W1:Y:S08]  /*5070*/  LDC.64 R18, c[0x0][0xb18] ;  /* 0x0002c600ff127b82 */ /* 0x000e700000000a00 */
[----:B------:R-:W1:Y:S08]  /*5080*/  LDC.64 R16, c[0x0][0xb28] ;  /* 0x0002ca00ff107b82 */ /* 0x000e700000000a00 */
[----:B------:R-:W1:Y:S01]  /*5090*/  LDC.64 R34, c[0x0][0x8b0] ;  /* 0x00022c00ff227b82 */ /* 0x000e620000000a00 */
[----:B---3--:R-:W-:-:S07]  /*50a0*/  IMAD.IADD R26, R3, 0x1, R26 ;  /* 0x00000001031a7824 */ /* 0x008fce00078e021a */
[----:B------:R-:W3:Y:S08]  /*50b0*/  LDC.64 R32, c[0x0][0x8a8] ;  /* 0x00022a00ff207b82 */ /* 0x000ef00000000a00 */
[----:B--2-4-:R-:W1:Y:S02]  /*50c0*/  LDC R44, c[0x0][0x374] ;  /* 0x0000dd00ff2c7b82 */ /* 0x014e640000000800 */
.L_x_91:
[----:B------:R-:W-:Y:S02]  /*50d0*/  LEA R0, R53, UR46, 0x3 ;  /* 0x0000002e35007c11 */ /* 0x000fe4000f8e18ff */
[----:B------:R-:W-:Y:S02]  /*50e0*/  SHF.L.U32 R3, R49, 0x1f, RZ ;  /* 0x0000001f31037819 */ /* 0x000fe400000006ff */
[----:B-1----:R-:W-:Y:S02]  /*50f0*/  LEA R12, R53, UR46, 0x4 ;  /* 0x0000002e350c7c11 */ /* 0x002fe4000f8e20ff */
[----:B--2---:R-:W2:Y:S02]  /*5100*/  SYNCS.PHASECHK.TRANS64.TRYWAIT P0, [R0+URZ+0x5b0], R3 ;  /* 0x0005b003000075a7 */ /* 0x004ea400080011ff */
[----:B--2---:R-:W-:Y:S05]  /*5110*/  @!P0 BRA `(.L_x_79) ;  /* 0x00000018003c8947 */ /* 0x004fea0003800000 */
.L_x_125:
[----:B------:R-:W-:Y:S01]  /*5120*/  ISETP.GE.AND P0, PT, R2, 0x1, PT ;  /* 0x000000010200780c */ /* 0x000fe20003f06270 */
[----:B------:R-:W4:Y:S01]  /*5130*/  LDS.128 R12, [R12+0x640] ;  /* 0x000640000c0c7984 */ /* 0x000f220000000c00 */
[----:B--2---:R-:W-:Y:S01]  /*5140*/  VIADD R0, R0, 0x5c0 ;  /* 0x000005c000007836 */ /* 0x004fe20000000000 */
[----:B------:R-:W-:Y:S01]  /*5150*/  @!PT LDS RZ, [RZ] ;  /* 0x00000000fffff984 */ /* 0x000fe20000000800 */
[----:B------:R-:W-:Y:S01]  /*5160*/  @!PT LDS RZ, [RZ] ;  /* 0x00000000fffff984 */ /* 0x000fe20000000800 */
[----:B------:R-:W-:Y:S01]  /*5170*/  @!PT LDS RZ, [RZ] ;  /* 0x00000000fffff984 */ /* 0x000fe20000000800 */
[----:B------:R-:W-:Y:S01]  /*5180*/  @!PT LDS RZ, [RZ] ;  /* 0x00000000fffff984 */ /* 0x000fe20000000800 */
[----:B------:R2:W-:Y:S06]  /*5190*/  MEMBAR.ALL.CTA ;  /* 0x0000000000007992 */ /* 0x0005ec0000008000 */
[----:B--2---:R-:W2:Y:S01]  /*51a0*/  FENCE.VIEW.ASYNC.S ;  /* 0x00000000000073c6 */ /* 0x004ea20000000000 */
[----:B------:R-:W-:Y:S04]  /*51b0*/  PRMT R0, RZ, 0x654, R0 ;  /* 0x00000654ff007816 */ /* 0x000fe80000000000 */
[----:B--2---:R2:W-:Y:S01]  /*51c0*/  SYNCS.ARRIVE.TRANS64.RED.A1T0 RZ, [R0+URZ], RZ ;  /* 0x000000ff00ff79a7 */ /* 0x0045e200081004ff */
[----:B----4-:R-:W-:Y:S04]  /*51d0*/  LOP3.LUT P6, RZ, R14, 0x1, RZ, 0xc0, !PT ;  /* 0x000000010eff7812 */ /* 0x010fe800078cc0ff */
[----:B------:R-:W-:Y:S09]  /*51e0*/  P2R R52, PR, RZ, 0x40 ;  /* 0x00000040ff347803 */ /* 0x000ff20000000000 */
[----:B------:R-:W-:Y:S02]  /*51f0*/  @P6 MOV R25, R12 ;  /* 0x0000000c00196202 */ /* 0x000fe40000000f00 */
[----:B------:R-:W-:Y:S01]  /*5200*/  @P6 LOP3.LUT R23, R13, 0xffff, RZ, 0xc0, !PT ;  /* 0x0000ffff0d176812 */ /* 0x000fe200078ec0ff */
[----:B--2---:R-:W-:Y:S06]  /*5210*/  @!P0 BRA `(.L_x_80) ;  /* 0x0000000000a48947 */ /* 0x004fec0003800000 */
[----:B-1----:R-:W-:Y:S01]  /*5220*/  IMAD.HI.U32 R11, R44, R19, RZ ;  /* 0x000000132c0b7227 */ /* 0x002fe200078e00ff */
[----:B------:R-:W-:Y:S02]  /*5230*/  ISETP.NE.AND P0, PT, R18, 0x1, PT ;  /* 0x000000011200780c */ /* 0x000fe40003f05270 */
[----:B------:R-:W-:Y:S01]  /*5240*/  ISETP.NE.AND P1, PT, R2, 0x1, PT ;  /* 0x000000010200780c */ /* 0x000fe20003f25270 */
[----:B------:R-:W-:Y:S01]  /*5250*/  IMAD.HI.U32 R10, R43, R36, RZ ;  /* 0x000000242b0a7227 */ /* 0x000fe200078e00ff */
[----:B------:R-:W-:Y:S02]  /*5260*/  SHF.R.U32.HI R11, RZ, R42, R11 ;  /* 0x0000002aff0b7219 */ /* 0x000fe4000001160b */
[----:B------:R-:W-:Y:S01]  /*5270*/  ISETP.NE.AND P2, PT, R24, 0x1, PT ;  /* 0x000000011800780c */ /* 0x000fe20003f45270 */
[----:B------:R-:W-:Y:S01]  /*5280*/  IMAD.HI.U32 R28, R25, R36, RZ ;  /* 0x00000024191c7227 */ /* 0x000fe200078e00ff */
[----:B------:R-:W-:Y:S02]  /*5290*/  SHF.R.U32.HI R10, RZ, R37, R10 ;  /* 0x00000025ff0a7219 */ /* 0x000fe4000001160a */
[----:B------:R-:W-:Y:S01]  /*52a0*/  SEL R3, R44, R11, !P0 ;  /* 0x0000000b2c037207 */ /* 0x000fe20004000000 */
[----:B------:R-:W-:Y:S01]  /*52b0*/  IMAD.HI.U32 R11, R23, R19, RZ ;  /* 0x00000013170b7227 */ /* 0x000fe200078e00ff */
[----:B------:R-:W-:Y:S02]  /*52c0*/  SEL R7, R43, R10, !P2 ;  /* 0x0000000a2b077207 */ /* 0x000fe40005000000 */
[----:B------:R-:W-:Y:S01]  /*52d0*/  SHF.R.U32.HI R28, RZ, R37, R28 ;  /* 0x00000025ff1c7219 */ /* 0x000fe2000001161c */
[-C--:B------:R-:W-:Y:S04]  /*52e0*/  IMAD.HI.U32 R10, R3, R16.reuse, RZ ;  /* 0x00000010030a7227 */ /* 0x080fe800078e00ff */
[----:B------:R-:W-:Y:S01]  /*52f0*/  IMAD.HI.U32 R20, R7, R16, RZ ;  /* 0x0000001007147227 */ /* 0x000fe200078e00ff */
[-C--:B------:R-:W-:Y:S02]  /*5300*/  @P1 SHF.R.U32.HI R3, RZ, R17.reuse, R10 ;  /* 0x00000011ff031219 */ /* 0x080fe4000001160a */
[----:B------:R-:W-:Y:S02]  /*5310*/  SHF.R.U32.HI R10, RZ, R42, R11 ;  /* 0x0000002aff0a7219 */ /* 0x000fe4000001160b */
[----:B------:R-:W-:Y:S01]  /*5320*/  @P1 SHF.R.U32.HI R7, RZ, R17, R20 ;  /* 0x00000011ff071219 */ /* 0x000fe20000011614 */
[C---:B------:R-:W-:Y:S01]  /*5330*/  IMAD R4, R2.reuse, R3, RZ ;  /* 0x0000000302047224 */ /* 0x040fe200078e02ff */
[----:B------:R-:W-:Y:S02]  /*5340*/  SEL R5, R23, R10, !P0 ;  /* 0x0000000a17057207 */ /* 0x000fe40004000000 */
[----:B------:R-:W-:Y:S01]  /*5350*/  SEL R3, R25, R28, !P2 ;  /* 0x0000001c19037207 */ /* 0x000fe20005000000 */
[----:B------:R-:W-:Y:S01]  /*5360*/  IMAD R6, R2, R7, RZ ;  /* 0x0000000702067224 */ /* 0x000fe200078e02ff */
[C---:B------:R-:W-:Y:S01]  /*5370*/  ISETP.GE.AND P0, PT, R5.reuse, R4, PT ;  /* 0x000000040500720c */ /* 0x040fe20003f06270 */
[----:B------:R-:W-:Y:S03]  /*5380*/  IMAD.HI.U32 R8, R5, R16, RZ ;  /* 0x0000001005087227 */ /* 0x000fe600078e00ff */
[----:B------:R-:W-:Y:S01]  /*5390*/  ISETP.GE.OR P0, PT, R3, R6, P0 ;  /* 0x000000060300720c */ /* 0x000fe20000706670 */
[----:B------:R-:W-:Y:S01]  /*53a0*/  IMAD.MOV R6, RZ, RZ, -R3 ;  /* 0x000000ffff067224 */ /* 0x000fe200078e0a03 */
[-C--:B------:R-:W-:Y:S03]  /*53b0*/  SHF.R.U32.HI R8, RZ, R17.reuse, R8 ;  /* 0x00000011ff087219 */ /* 0x080fe60000011608 */
[----:B------:R-:W-:Y:S01]  /*53c0*/  IMAD R25, R24, R6, R25 ;  /* 0x0000000618197224 */ /* 0x000fe200078e0219 */
[----:B------:R-:W-:Y:S05]  /*53d0*/  SEL R9, R5, R8, !P1 ;  /* 0x0000000805097207 */ /* 0x000fea0004800000 */
[----:B------:R-:W-:Y:S02]  /*53e0*/  IMAD.MOV R8, RZ, RZ, -R9 ;  /* 0x000000ffff087224 */ /* 0x000fe400078e0a09 */
[C---:B------:R-:W-:Y:S04]  /*53f0*/  @!P0 IMAD.HI.U32 R4, R3.reuse, R16, RZ ;  /* 0x0000001003048227 */ /* 0x040fe800078e00ff */
[----:B------:R-:W-:Y:S01]  /*5400*/  IMAD R8, R2, R8, R5 ;  /* 0x0000000802087224 */ /* 0x000fe200078e0205 */
[----:B------:R-:W-:Y:S04]  /*5410*/  @!P0 SHF.R.U32.HI R4, RZ, R17, R4 ;  /* 0x00000011ff048219 */ /* 0x000fe80000011604 */
[----:B------:R-:W-:Y:S02]  /*5420*/  @!P0 SEL R0, R3, R4, !P1 ;  /* 0x0000000403008207 */ /* 0x000fe40004800000 */
[----:B------:R-:W-:Y:S02]  /*5430*/  IADD3 R4, PT, PT, -R5, RZ, RZ ;  /* 0x000000ff05047210 */ /* 0x000fe40007ffe1ff */
[----:B------:R-:W-:Y:S01]  /*5440*/  @!P0 IADD3 R9, PT, PT, R9, -R0, RZ ;  /* 0x8000000009098210 */ /* 0x000fe20007ffe0ff */
[----:B------:R-:W-:Y:S02]  /*5450*/  @!P0 IMAD R0, R7, R8, R0 ;  /* 0x0000000807008224 */ /* 0x000fe400078e0200 */
[----:B------:R-:W-:Y:S02]  /*5460*/  IMAD R23, R18, R4, R23 ;  /* 0x0000000412177224 */ /* 0x000fe400078e0217 */
[----:B------:R-:W-:Y:S02]  /*5470*/  @!P0 IMAD R5, R9, R2, R3 ;  /* 0x0000000209058224 */ /* 0x000fe400078e0203 */
[----:B------:R-:W-:Y:S04]  /*5480*/  @!P0 IMAD.MOV.U32 R3, RZ, RZ, R0 ;  /* 0x000000ffff038224 */ /* 0x000fe800078e0000 */
[----:B------:R-:W-:Y:S02]  /*5490*/  IMAD R25, R3, R24, R25 ;  /* 0x0000001803197224 */ /* 0x000fe400078e0219 */
[----:B------:R-:W-:Y:S07]  /*54a0*/  IMAD R23, R5, R18, R23 ;  /* 0x0000001205177224 */ /* 0x000fee00078e0217 */
.L_x_80:
[----:B------:R-:W-:Y:S01]  /*54b0*/  ULEA.HI UR5, UR37, UR37, URZ, 0x1 ;  /* 0x0000002525057291 */ /* 0x000fe2000f8f08ff */
[----:B-1----:R-:W-:Y:S01]  /*54c0*/  ISETP.NE.U32.AND P1, PT, R34, RZ, PT ;  /* 0x000000ff2200720c */ /* 0x002fe20003f25070 */
[----:B------:R-:W-:Y:S02]  /*54d0*/  UISETP.NE.U32.AND UP3, UPT, UR42, URZ, UPT ;  /* 0x000000ff2a00728c */ /* 0x000fe4000bf65070 */
[----:B------:R-:W-:Y:S01]  /*54e0*/  USHF.L.U32 UR4, UR5, 0x3, URZ ;  /* 0x0000000305047899 */ /* 0x000fe200080006ff */
[----:B------:R-:W-:Y:S01]  /*54f0*/  ISETP.NE.AND.EX P1, PT, R35, RZ, PT, P1 ;  /* 0x000000ff2300720c */ /* 0x000fe20003f25310 */
[----:B------:R-:W-:Y:S02]  /*5500*/  UISETP.NE.AND.EX UP3, UPT, UR43, URZ, UPT, UP3 ;  /* 0x000000ff2b00728c */ /* 0x000fe4000bf65330 */
[----:B------:R-:W-:Y:S02]  /*5510*/  ULOP3.LUT UR5, UR5, 0xffe, URZ, 0xc0, !UPT ;  /* 0x00000ffe05057892 */ /* 0x000fe4000f8ec0ff */
[----:B------:R-:W-:Y:S02]  /*5520*/  UISETP.NE.AND UP0, UPT, UR47, URZ, UPT ;  /* 0x000000ff2f00728c */ /* 0x000fe4000bf05270 */
[----:B------:R-:W-:Y:S02]  /*5530*/  ULOP3.LUT UR4, UR4, 0xfffffff0, URZ, 0xc0, !UPT ;  /* 0xfffffff004047892 */ /* 0x000fe4000f8ec0ff */
[----:B------:R-:W-:Y:S02]  /*5540*/  UIADD3 UR5, UPT, UPT, -UR5, UR37, URZ ;  /* 0x0000002505057290 */ /* 0x000fe4000fffe1ff */
[----:B------:R-:W-:Y:S02]  /*5550*/  PLOP3.LUT P2, PT, PT, PT, UP0, 0x80, 0x8 ;  /* 0x000000000008781c */ /* 0x000fe40003f4f008 */
[----:B------:R-:W-:Y:S02]  /*5560*/  VIADD R3, R26, UR4 ;  /* 0x000000041a037c36 */ /* 0x000fe40008000000 */
[----:B------:R-:W-:Y:S01]  /*5570*/  IMAD.U32 R0, RZ, RZ, UR5 ;  /* 0x00000005ff007e24 */ /* 0x000fe2000f8e00ff */
[----:B------:R-:W-:Y:S08]  /*5580*/  BRA.U !UP3, `(.L_x_81) ;  /* 0x000000010b387547 */ /* 0x000ff0000b800000 */
[----:B------:R-:W-:Y:S01]  /*5590*/  UISETP.NE.U32.AND UP0, UPT, UR40, URZ, UPT ;  /* 0x000000ff2800728c */ /* 0x000fe2000bf05070 */
[----:B------:R-:W-:Y:S03]  /*55a0*/  HFMA2 R40, -RZ, RZ, 0, 5.9604644775390625e-08 ;  /* 0x00000001ff287431 */ /* 0x000fe600000001ff */
[----:B------:R-:W-:Y:S06]  /*55b0*/  UISETP.NE.AND.EX UP0, UPT, UR41, URZ, UPT, UP0 ;  /* 0x000000ff2900728c */ /* 0x000fec000bf05300 */
[----:B------:R-:W-:Y:S05]  /*55c0*/  PLOP3.LUT P0, PT, PT, PT, UP0, 0x80, 0x8 ;  /* 0x000000000008781c */ /* 0x000fea0003f0f008 */
[----:B------:R-:W1:Y:S01]  /*55d0*/  @UP0 LDCU.64 UR6, c[0x0][0x888] ;  /* 0x00011100ff0607ac */ /* 0x000e620008000a00 */
[----:B------:R-:W-:Y:S04]  /*55e0*/  @UP0 UIMAD UR4, UR36, UR42, URZ ;  /* 0x0000002a240402a4 */ /* 0x000fe8000f8e02ff */
[----:B-1----:R-:W-:Y:S06]  /*55f0*/  @UP0 UIMAD.WIDE UR6, UR4, 0x4, UR6 ;  /* 0x00000004040608a5 */ /* 0x002fec000f8e0206 */
[----:B------:R-:W-:Y:S02]  /*5600*/  IMAD.U32 R6, RZ, RZ, UR6 ;  /* 0x00000006ff067e24 */ /* 0x000fe4000f8e00ff */
[----:B------:R-:W-:Y:S05]  /*5610*/  IMAD.U32 R7, RZ, RZ, UR7 ;  /* 0x00000007ff077e24 */ /* 0x000fea000f8e00ff */
[----:B------:R-:W2:Y:S02]  /*5620*/  @P0 LDG.E R4, desc[UR44][R6.64] ;  /* 0x0000002c06040981 */ /* 0x000ea4000c1e1900 */
[----:B--2---:R-:W-:Y:S01]  /*5630*/  @P0 R2UR UR38, R4 ;  /* 0x00000000042602ca */ /* 0x004fe200000e0000 */
[----:B------:R-:W-:Y:S05]  /*5640*/  IMAD.MOV.U32 R4, RZ, RZ, 0x1 ;  /* 0x00000001ff047424 */ /* 0x000fea00078e00ff */
[----:B------:R-:W-:Y:S08]  /*5650*/  @!P0 PRMT R40, R4, 0x7610, R40 ;  /* 0x0000761004288816 */ /* 0x000ff00000000028 */
[----:B------:R-:W1:Y:S02]  /*5660*/  @!UP0 LDCU UR38, c[0x0][0x880] ;  /* 0x00011000ff2687ac */ /* 0x000e640008000800 */
.L_x_81:
[----:B------:R-:W-:Y:S05]  /*5670*/  @!P1 BRA `(.L_x_82) ;  /* 0x0000000000209947 */ /* 0x000fea0003800000 */
[----:B---3--:R-:W-:Y:S04]  /*5680*/  ISETP.NE.U32.AND P0, PT, R32, RZ, PT ;  /* 0x000000ff2000720c */ /* 0x008fe80003f05070 */
[----:B------:R-:W-:Y:S11]  /*5690*/  ISETP.NE.AND.EX P0, PT, R33, RZ, PT, P0 ;  /* 0x000000ff2100720c */ /* 0x000ff60003f05300 */
[----:B------:R-:W-:Y:S02]  /*56a0*/  @!UPT UIADD3 URZ, UPT, UPT, URZ, URZ, URZ ;  /* 0x000000fffffff290 */ /* 0x000fe4000fffe0ff */
[----:B------:R-:W2:Y:S01]  /*56b0*/  @P0 LDC.64 R6, c[0x0][0x8a8] ;  /* 0x00022a00ff060b82 */ /* 0x000ea20000000a00 */
[----:B------:R-:W-:Y:S04]  /*56c0*/  @P0 IMAD R4, R34, UR36, RZ ;  /* 0x0000002422040c24 */ /* 0x000fe8000f8e02ff */
[----:B--2---:R-:W-:Y:S05]  /*56d0*/  @P0 IMAD.WIDE R6, R4, 0x4, R6 ;  /* 0x0000000404060825 */ /* 0x004fea00078e0206 */
[----:B-----5:R2:W5:Y:S02]  /*56e0*/  @P0 LDG.E R27, desc[UR44][R6.64] ;  /* 0x0000002c061b0981 */ /* 0x020564000c1e1900 */
[----:B--2---:R-:W4:Y:S02]  /*56f0*/  @!P0 LDC R27, c[0x0][0x8a0] ;  /* 0x00022800ff1b8b82 */ /* 0x004f240000000800 */
.L_x_82:
[----:B------:R-:W2:Y:S01]  /*5700*/  LDC.64 R6, c[0x0][0xb10] ;  /* 0x0002c400ff067b82 */ /* 0x000ea20000000a00 */
[----:B------:R-:W-:Y:S01]  /*5710*/  UISETP.NE.AND UP4, UPT, UR47, URZ, UPT ;  /* 0x000000ff2f00728c */ /* 0x000fe2000bf85270 */
[----:B-1----:R-:W-:Y:S01]  /*5720*/  @P2 FSETP.NEU.AND P1, PT, RZ, UR38, PT ;  /* 0x00000026ff002c0b */ /* 0x002fe2000bf2d000 */
[----:B------:R-:W-:Y:S01]  /*5730*/  UPLOP3.LUT UP0, UPT, UPT, UPT, UPT, 0x40, 0x4 ;  /* 0x000000000004789c */ /* 0x000fe20003f0e870 */
[----:B------:R-:W-:Y:S01]  /*5740*/  @P2 LOP3.LUT P0, RZ, R40, 0xff, RZ, 0xc0, !PT ;  /* 0x000000ff28ff2812 */ /* 0x000fe2000780c0ff */
[----:B------:R-:W-:Y:S03]  /*5750*/  ULEA UR50, UR37, UR46, 0x3 ;  /* 0x0000002e25327291 */ /* 0x000fe6000f8e18ff */
[----:B------:R-:W1:Y:S01]  /*5760*/  LDC.64 R8, c[0x0][0xb18] ;  /* 0x0002c600ff087b82 */ /* 0x000e620000000a00 */
[----:B------:R-:W-:Y:S01]  /*5770*/  SHF.L.U32 R10, R50, 0x1f, RZ ;  /* 0x0000001f320a7819 */ /* 0x000fe200000006ff */
[----:B------:R-:W-:Y:S01]  /*5780*/  IMAD R28, R0, 0x100000, R3 ;  /* 0x00100000001c7824 */ /* 0x000fe200078e0203 */
[----:B------:R-:W-:Y:S01]  /*5790*/  @P6 SHF.R.U32.HI R47, RZ, 0x10, R13 ;  /* 0x00000010ff2f6819 */ /* 0x000fe2000001160d */
[----:B------:R-:W-:Y:S01]  /*57a0*/  VIADD R53, R53, 0x1 ;  /* 0x0000000135357836 */ /* 0x000fe20000000000 */
[----:B------:R-:W-:Y:S01]  /*57b0*/  CS2R R30, SRZ ;  /* 0x00000000001e7805 */ /* 0x000fe2000001ff00 */
[----:B------:R-:W3:Y:S01]  /*57c0*/  @UP4 LDCU.64 UR4, c[0x0][0x888] ;  /* 0x00011100ff0447ac */ /* 0x000ee20008000a00 */
[----:B------:R-:W-:Y:S01]  /*57d0*/  @UP4 UPLOP3.LUT UP0, UPT, UPT, UPT, UP3, 0x80, 0x8 ;  /* 0x000000000008489c */ /* 0x000fe20003f0f030 */
[----:B------:R-:W-:Y:S01]  /*57e0*/  @P2 VOTEU.ANY UP1, P1 ;  /* 0x0000000000ff2886 */ /* 0x000fe20000820100 */
[----:B---3--:R-:W-:Y:S02]  /*57f0*/  @UP4 UISETP.NE.U32.AND UP2, UPT, UR4, URZ, UPT ;  /* 0x000000ff0400428c */ /* 0x008fe4000bf45070 */
[----:B------:R-:W-:Y:S02]  /*5800*/  @UP4 USEL UR4, URZ, 0xffffffff, UP1 ;  /* 0xffffffffff044887 */ /* 0x000fe40008800000 */
[----:B------:R-:W-:Y:S01]  /*5810*/  @UP4 UISETP.NE.AND.EX UP2, UPT, UR5, URZ, UPT, UP2 ;  /* 0x000000ff0500428c */ /* 0x000fe2000bf45320 */
[----:B------:R-:W-:Y:S01]  /*5820*/  @P2 VOTEU.ANY UP1, P0 ;  /* 0x0000000000ff2886 */ /* 0x000fe20000020100 */
[----:B------:R-:W-:Y:S02]  /*5830*/  ISETP.NE.AND P0, PT, R22, 0x1, PT ;  /* 0x000000011600780c */ /* 0x000fe40003f05270 */
[----:B------:R-:W-:Y:S04]  /*5840*/  @UP4 USEL UR5, URZ, 0xffffffff, UP2 ;  /* 0xffffffffff054887 */ /* 0x000fe80009000000 */
[----:B------:R-:W-:Y:S04]  /*5850*/  @UP0 USEL UR4, UR5, UR4, !UP1 ;  /* 0x0000000405040287 */ /* 0x000fe8000c800000 */
[----:B------:R-:W-:Y:S03]  /*5860*/  @UP4 ULOP3.LUT UR4, UR4, 0x1, URZ, 0xc0, !UPT ;  /* 0x0000000104044892 */ /* 0x000fe6000f8ec0ff */
[----:B------:R-:W3:Y:S01]  /*5870*/  @!P0 LDC R4, c[0x0][0xb20] ;  /* 0x0002c800ff048b82 */ /* 0x000ee20000000800 */
[----:B------:R-:W-:Y:S01]  /*5880*/  UISETP.NE.U32.OR UP0, UPT, UR4, 0x1, !UP4 ;  /* 0x000000010400788c */ /* 0x000fe2000e705470 */
[----:B--2---:R-:W-:Y:S01]  /*5890*/  @!P0 IMAD.HI.U32 R6, R25, R6, RZ ;  /* 0x0000000619068227 */ /* 0x004fe200078e00ff */
[----:B-1----:R-:W-:Y:S05]  /*58a0*/  @!P0 ISETP.NE.AND P1, PT, R8, 0x1, PT ;  /* 0x000000010800880c */ /* 0x002fea0003f25270 */
[----:B------:R-:W1:Y:S01]  /*58b0*/  @!P0 LDC R5, c[0x0][0xb0c] ;  /* 0x0002c300ff058b82 */ /* 0x000e620000000800 */
[----:B------:R-:W-:Y:S01]  /*58c0*/  @!P0 IMAD.HI.U32 R9, R23, R9, RZ ;  /* 0x0000000917098227 */ /* 0x000fe200078e00ff */
[----:B------:R-:W-:Y:S02]  /*58d0*/  PLOP3.LUT P3, PT, PT, PT, UP0, 0x80, 0x8 ;  /* 0x000000000008781c */ /* 0x000fe40003f6f008 */
[----:B------:R-:W-:Y:S11]  /*58e0*/  @!P0 SHF.R.U32.HI R6, RZ, R7, R6 ;  /* 0x00000007ff068219 */ /* 0x000ff60000011606 */
[----:B------:R-:W-:Y:S04]  /*58f0*/  @P3 SHF.L.U32 R11, R48, 0x1f, RZ ;  /* 0x0000001f300b3819 */ /* 0x000fe800000006ff */
[----:B------:R-:W2:Y:S01]  /*5900*/  @P3 SYNCS.PHASECHK.TRANS64.TRYWAIT P5, [UR46+0x590], R11 ;  /* 0x0005900bff0035a7 */ /* 0x000ea200080a112e */
[----:B---3--:R-:W-:Y:S02]  /*5910*/  @!P0 SHF.R.U32.HI R4, RZ, R4, R9 ;  /* 0x00000004ff048219 */ /* 0x008fe40000011609 */
[----:B-1----:R-:W-:Y:S02]  /*5920*/  @!P0 ISETP.NE.AND P2, PT, R5, 0x1, PT ;  /* 0x000000010500880c */ /* 0x002fe40003f45270 */
[----:B------:R-:W-:Y:S02]  /*5930*/  @!P0 SEL R7, R23, R4, !P1 ;  /* 0x0000000417078207 */ /* 0x000fe40004800000 */
[----:B------:R-:W-:Y:S02]  /*5940*/  @!P0 SEL R6, R25, R6, !P2 ;  /* 0x0000000619068207 */ /* 0x000fe40005000000 */
[----:B------:R-:W-:Y:S03]  /*5950*/  PLOP3.LUT P1, PT, PT, PT, PT, 0x8, 0x80 ;  /* 0x000000000080781c */ /* 0x000fe60003f2e170 */
[----:B------:R-:W-:Y:S02]  /*5960*/  @!P0 IMAD.IADD R4, R7, 0x1, -R6 ;  /* 0x0000000107048824 */ /* 0x000fe400078e0a06 */
[----:B------:R-:W-:Y:S01]  /*5970*/  @!P0 IMAD.IADD R6, R6, 0x1, -R7 ;  /* 0x0000000106068824 */ /* 0x000fe200078e0a07 */
[----:B------:R1:W3:Y:S01]  /*5980*/  SYNCS.PHASECHK.TRANS64.TRYWAIT P4, [UR50+0x5d0], R10 ;  /* 0x0005d00aff0075a7 */ /* 0x0002e20008081132 */
[----:B------:R-:W-:Y:S02]  /*5990*/  @!P0 IMAD R25, R4, R5, R25 ;  /* 0x0000000504198224 */ /* 0x000fe400078e0219 */
[----:B------:R-:W-:Y:S01]  /*59a0*/  @!P0 IMAD R23, R6, R8, R23 ;  /* 0x0000000806178224 */ /* 0x000fe200078e0217 */
[----:B--2---:R-:W-:Y:S01]  /*59b0*/  @P3 PLOP3.LUT P1, PT, P5, PT, PT, 0x8, 0x80 ;  /* 0x000000000080381c */ /* 0x004fe20002f2e170 */
[----:B------:R-:W-:Y:S01]  /*59c0*/  @!UPT UIADD3 URZ, UPT, UPT, URZ, URZ, URZ ;  /* 0x000000fffffff290 */ /* 0x000fe2000fffe0ff */
[----:B-1----:R-:W-:Y:S11]  /*59d0*/  BRA.U !UP0, `(.L_x_83) ;  /* 0x0000000108787547 */ /* 0x002ff6000b800000 */
[----:B------:R-:W-:Y:S02]  /*59e0*/  FSETP.NEU.AND P2, PT, RZ, UR38, PT ;  /* 0x00000026ff007c0b */ /* 0x000fe4000bf4d000 */
[----:B------:R-:W-:Y:S01]  /*59f0*/  LOP3.LUT P0, RZ, R40, 0xff, RZ, 0xc0, !PT ;  /* 0x000000ff28ff7812 */ /* 0x000fe2000780c0ff */
[----:B------:R-:W-:Y:S01]  /*5a00*/  @!UPT UIADD3 URZ, UPT, UPT, URZ, URZ, URZ ;  /* 0x000000fffffff290 */ /* 0x000fe2000fffe0ff */
[----:B------:R-:W-:Y:S11]  /*5a10*/  @!P1 BRA `(.L_x_84) ;  /* 0x00000000000c9947 */ /* 0x000ff60003800000 */
[----:B------:R-:W-:Y:S04]  /*5a20*/  SHF.L.U32 R3, R48, 0x1f, RZ ;  /* 0x0000001f30037819 */ /* 0x000fe800000006ff */
[----:B------:R-:W1:Y:S02]  /*5a30*/  SYNCS.PHASECHK.TRANS64.TRYWAIT P1, [UR46+0x590], R3 ;  /* 0x00059003ff0075a7 */ /* 0x000e64000802112e */
[----:B-1----:R-:W-:Y:S05]  /*5a40*/  @!P1 BRA `(.L_x_85) ;  /* 0x0000001000049947 */ /* 0x002fea0003800000 */
.L_x_84:
[----:B------:R-:W-:Y:S01]  /*5a50*/  UISETP.NE.U32.AND UP0, UPT, UR40, URZ, UPT ;  /* 0x000000ff2800728c */ /* 0x000fe2000bf05070 */
[----:B------:R-:W-:Y:S01]  /*5a60*/  CS2R R30, SRZ ;  /* 0x00000000001e7805 */ /* 0x000fe2000001ff00 */
[----:B------:R-:W-:Y:S01]  /*5a70*/  VOTEU.ANY UP1, P2 ;  /* 0x0000000000ff7886 */ /* 0x000fe20001020100 */
[----:B------:R-:W-:Y:S01]  /*5a80*/  USEL UR4, URZ, 0xffffffff, UP1 ;  /* 0xffffffffff047887 */ /* 0x000fe20008800000 */
[----:B------:R-:W-:Y:S01]  /*5a90*/  LOP3.LUT R48, R48, 0x1, RZ, 0x3c, !PT ;  /* 0x0000000130307812 */ /* 0x000fe200078e3cff */
[----:B------:R-:W-:Y:S04]  /*5aa0*/  UISETP.NE.AND.EX UP0, UPT, UR41, URZ, UPT, UP0 ;  /* 0x000000ff2900728c */ /* 0x000fe8000bf05300 */
[----:B------:R-:W-:Y:S03]  /*5ab0*/  USEL UR5, URZ, 0xffffffff, UP0 ;  /* 0xffffffffff057887 */ /* 0x000fe60008000000 */
[----:B------:R-:W-:Y:S01]  /*5ac0*/  VOTEU.ANY UP0, P0 ;  /* 0x0000000000ff7886 */ /* 0x000fe20000000100 */
[----:B------:R-:W-:Y:S04]  /*5ad0*/  @UP3 USEL UR4, UR5, UR4, !UP0 ;  /* 0x0000000405043287 */ /* 0x000fe8000c000000 */
[----:B------:R-:W-:Y:S04]  /*5ae0*/  ULOP3.LUT UR4, UR4, 0x1, URZ, 0xc0, !UPT ;  /* 0x0000000104047892 */ /* 0x000fe8000f8ec0ff */
[----:B------:R-:W-:Y:S02]  /*5af0*/  UISETP.NE.U32.AND UP0, UPT, UR4, 0x1, UPT ;  /* 0x000000010400788c */ /* 0x000fe4000bf05070 */
[----:B------:R-:W-:Y:S04]  /*5b00*/  UIADD3 UR4, UPT, UPT, UR46, 0x598, URZ ;  /* 0x000005982e047890 */ /* 0x000fe8000fffe0ff */
[----:B------:R-:W-:Y:S01]  /*5b10*/  PLOP3.LUT P0, PT, PT, PT, UP0, 0x80, 0x8 ;  /* 0x000000000008781c */ /* 0x000fe20003f0f008 */
[----:B------:R-:W-:Y:S11]  /*5b20*/  UPRMT UR4, UR39, 0x654, UR4 ;  /* 0x0000065427047896 */ /* 0x000ff60008000004 */
[----:B------:R-:W-:Y:S01]  /*5b30*/  @!UPT UIADD3 URZ, UPT, UPT, URZ, URZ, URZ ;  /* 0x000000fffffff290 */ /* 0x000fe2000fffe0ff */
[----:B------:R2:W1:Y:S01]  /*5b40*/  @P0 LDS.64 R30, [R45+UR46+0x680] ;  /* 0x0006802e2d1e0984 */ /* 0x0004620008000a00 */
[----:B------:R-:W-:Y:S01]  /*5b50*/  @!PT LDS RZ, [RZ] ;  /* 0x00000000fffff984 */ /* 0x000fe20000000800 */
[----:B------:R-:W-:Y:S01]  /*5b60*/  @!PT LDS RZ, [RZ] ;  /* 0x00000000fffff984 */ /* 0x000fe20000000800 */
[----:B------:R-:W-:Y:S01]  /*5b70*/  @!PT LDS RZ, [RZ] ;  /* 0x00000000fffff984 */ /* 0x000fe20000000800 */
[----:B------:R-:W-:Y:S01]  /*5b80*/  @!PT LDS RZ, [RZ] ;  /* 0x00000000fffff984 */ /* 0x000fe20000000800 */
[----:B------:R4:W-:Y:S06]  /*5b90*/  MEMBAR.ALL.CTA ;  /* 0x0000000000007992 */ /* 0x0009ec0000008000 */
[----:B----4-:R-:W4:Y:S02]  /*5ba0*/  FENCE.VIEW.ASYNC.S ;  /* 0x00000000000073c6 */ /* 0x010f240000000000 */
[----:B----4-:R-:W-:Y:S01]  /*5bb0*/  SYNCS.ARRIVE.TRANS64.RED.A1T0 RZ, [UR4], RZ ;  /* 0x000000ffffff79a7 */ /* 0x010fe20008100404 */
.L_x_83:
[----:B-1----:R-:W-:Y:S04]  /*5bc0*/  SHF.R.U32.HI R3, RZ, 0x15, R28 ;  /* 0x00000015ff037819 */ /* 0x002fe8000001161c */
[----:B------:R-:W-:Y:S01]  /*5bd0*/  LOP3.LUT P0, RZ, R3, 0x3, R46, 0x48, !PT ;  /* 0x0000000303ff7812 */ /* 0x000fe2000780482e */
[----:B------:R-:W-:Y:S01]  /*5be0*/  @!UPT UIADD3 URZ, UPT, UPT, URZ, URZ, URZ ;  /* 0x000000fffffff290 */ /* 0x000fe2000fffe0ff */
[----:B---3--:R-:W-:Y:S11]  /*5bf0*/  @P4 BRA `(.L_x_86) ;  /* 0x0000000000084947 */ /* 0x008ff60003800000 */
[----:B------:R-:W1:Y:S02]  /*5c00*/  SYNCS.PHASECHK.TRANS64.TRYWAIT P1, [UR50+0x5d0], R10 ;  /* 0x0005d00aff0075a7 */ /* 0x000e640008021132 */
[----:B-1----:R-:W-:Y:S05]  /*5c10*/  @!P1 BRA `(.L_x_87) ;  /* 0x0000000c00a89947 */ /* 0x002fea0003800000 */
.L_x_86:
[----:B------:R-:W-:Y:S05]  /*5c20*/  @!P0 BRA `(.L_x_88) ;  /* 0x0000000000408947 */ /* 0x000fea0003800000 */
[----:B------:R-:W3:Y:S01]  /*5c30*/  LDCU.64 UR8, c[0x4][0x68] ;  /* 0x01000d00ff0877ac */ /* 0x000ee20008000a00 */
[----:B------:R-:W-:Y:S01]  /*5c40*/  MOV R15, 0x0 ;  /* 0x00000000000f7802 */ /* 0x000fe20000000f00 */
[----:B------:R-:W-:Y:S02]  /*5c50*/  HFMA2 R12, -RZ, RZ, 0, 5.9604644775390625e-08 ;  /* 0x00000001ff0c7431 */ /* 0x000fe400000001ff */
[----:B------:R-:W-:Y:S02]  /*5c60*/  IMAD.MOV.U32 R8, RZ, RZ, 0x192 ;  /* 0x00000192ff087424 */ /* 0x000fe400078e00ff */
[----:B------:R-:W-:Y:S01]  /*5c70*/  IMAD.MOV.U32 R13, RZ, RZ, RZ ;  /* 0x000000ffff0d7224 */ /* 0x000fe200078e00ff */
[----:B------:R-:W1:Y:S01]  /*5c80*/  LDCU.64 UR6, c[0x4][0x70] ;  /* 0x01000e00ff0677ac */ /* 0x000e620008000a00 */
[----:B------:R-:W2:Y:S01]  /*5c90*/  LDC.64 R14, c[0x4][R15] ;  /* 0x010000000f0e7b82 */ /* 0x000ea20000000a00 */
[----:B------:R-:W4:Y:S01]  /*5ca0*/  LDCU.64 UR4, c[0x4][0x8] ;  /* 0x01000100ff0477ac */ /* 0x000f220008000a00 */
[----:B---3--:R-:W-:Y:S01]  /*5cb0*/  MOV R5, UR9 ;  /* 0x0000000900057c02 */ /* 0x008fe20008000f00 */
[----:B------:R-:W-:Y:S01]  /*5cc0*/  IMAD.U32 R4, RZ, RZ, UR8 ;  /* 0x00000008ff047e24 */ /* 0x000fe2000f8e00ff */
[----:B-1----:R-:W-:Y:S01]  /*5cd0*/  MOV R7, UR7 ;  /* 0x0000000700077c02 */ /* 0x002fe20008000f00 */
[----:B------:R-:W-:Y:S01]  /*5ce0*/  IMAD.U32 R6, RZ, RZ, UR6 ;  /* 0x00000006ff067e24 */ /* 0x000fe2000f8e00ff */
[----:B----4-:R-:W-:Y:S01]  /*5cf0*/  MOV R11, UR5 ;  /* 0x00000005000b7c02 */ /* 0x010fe20008000f00 */
[----:B------:R-:W-:Y:S02]  /*5d00*/  IMAD.U32 R10, RZ, RZ, UR4 ;  /* 0x00000004ff0a7e24 */ /* 0x000fe4000f8e00ff */
[----:B------:R-:W-:Y:S07]  /*5d10*/  LEPC R20, `(.L_x_88) ;  /* 0x000000001014794e */ /* 0x000fee0000000000 */
[----:B--2--5:R-:W-:Y:S05]  /*5d20*/  CALL.ABS.NOINC R14 ;  /* 0x000000000e007343 */ /* 0x024fea0003c00000 */
.L_x_88:
[----:B------:R-:W-:Y:S01]  /*5d30*/  ISETP.NE.AND P0, PT, R51, RZ, PT ;  /* 0x000000ff3300720c */ /* 0x000fe20003f05270 */
[----:B------:R-:W-:Y:S05]  /*5d40*/  WARPSYNC.ALL ;  /* 0x0000000000007948 */ /* 0x000fea0003800000 */
[----:B------:R-:W-:Y:S01]  /*5d50*/  R2UR UR4, R28 ;  /* 0x000000001c0472ca */ /* 0x000fe200000e0000 */
[----:B------:R-:W-:Y:S01]  /*5d60*/  UIADD3 UR5, UPT, UPT, UR50, 0x5f0, URZ ;  /* 0x000005f032057890 */ /* 0x000fe2000fffe0ff */
[-C--:B------:R-:W-:Y:S01]  /*5d70*/  F2FP.F16.E4M3.UNPACK_B R0, R30.reuse ;  /* 0x0000001eff00723e */ /* 0x080fe200020006ff */
[----:B------:R-:W-:Y:S01]  /*5d80*/  UIADD3 UR8, UPT, UPT, UR37, 0x1, URZ ;  /* 0x0000000125087890 */ /* 0x000fe2000fffe0ff */
[----:B------:R-:W-:Y:S01]  /*5d90*/  F2FP.F16.E4M3.UNPACK_B R30, R30.H1 ;  /* 0x0000001eff1e723e */ /* 0x000fe200030006ff */
[----:B------:R-:W-:Y:S01]  /*5da0*/  UPRMT UR5, UR39, 0x654, UR5 ;  /* 0x0000065427057896 */ /* 0x000fe20008000005 */
[-C--:B------:R-:W-:Y:S01]  /*5db0*/  F2FP.F16.E4M3.UNPACK_B R14, R31.reuse ;  /* 0x0000001fff0e723e */ /* 0x080fe200020006ff */
[----:B-1----:R-:W-:Y:S01]  /*5dc0*/  HADD2.F32 R3, -RZ, R0.H0_H0 ;  /* 0x20000000ff037230 */ /* 0x002fe20000004100 */
[----:B------:R-:W-:Y:S01]  /*5dd0*/  F2FP.F16.E4M3.UNPACK_B R31, R31.H1 ;  /* 0x0000001fff1f723e */ /* 0x000fe200030006ff */
[--C-:B------:R-:W-:Y:S01]  /*5de0*/  HADD2.F32 R13, -RZ, R30.reuse.H0_H0 ;  /* 0x2000001eff0d7230 */ /* 0x100fe20000004100 */
[----:B------:R-:W-:Y:S01]  /*5df0*/  BSSY.RECONVERGENT B0, `(.L_x_89) ;  /* 0x0000033000007945 */ /* 0x000fe20003800200 */
[----:B------:R-:W-:Y:S02]  /*5e00*/  HADD2.F32 R12, -RZ, R30.H1_H1 ;  /* 0x3000001eff0c7230 */ /* 0x000fe40000004100 */
[----:B------:R-:W-:Y:S01]  /*5e10*/  LDTM.16dp32bit_t0_t15.x8 R4, tmem[UR4] ;  /* 0x00000004000479ee */ /* 0x000fe20008980000 */
[----:B------:R-:W1:Y:S01]  /*5e20*/  LDTM.16dp32bit_t16_t31.x8 R4, tmem[UR4+0x8] ;  /* 0x00000804000479ee */ /* 0x000e6200089a0000 */
[----:B------:R-:W-:Y:S01]  /*5e30*/  HADD2.F32 R0, -RZ, R0.H1_H1 ;  /* 0x30000000ff007230 */ /* 0x000fe20000004100 */
[----:B------:R-:W-:Y:S01]  /*5e40*/  NOP ;  /* 0x0000000000007918 */ /* 0x000fe20000000000 */
[--C-:B------:R-:W-:Y:S01]  /*5e50*/  HADD2.F32 R15, -RZ, R14.reuse.H0_H0 ;  /* 0x2000000eff0f7230 */ /* 0x100fe20000004100 */
[----:B-1----:R-:W-:Y:S01]  /*5e60*/  SYNCS.ARRIVE.TRANS64.RED.A1T0 RZ, [UR5], RZ ;  /* 0x000000ffffff79a7 */ /* 0x002fe20008100405 */
[----:B------:R-:W-:Y:S02]  /*5e70*/  HADD2.F32 R14, -RZ, R14.H1_H1 ;  /* 0x3000000eff0e7230 */ /* 0x000fe40000004100 */
[--C-:B------:R-:W-:Y:S02]  /*5e80*/  HADD2.F32 R21, -RZ, R31.reuse.H0_H0 ;  /* 0x2000001fff157230 */ /* 0x100fe40000004100 */
[----:B------:R-:W-:Y:S02]  /*5e90*/  HADD2.F32 R20, -RZ, R31.H1_H1 ;  /* 0x3000001fff147230 */ /* 0x000fe40000004100 */
[C---:B----45:R-:W-:Y:S01]  /*5ea0*/  FMUL R4, R27.reuse, R4 ;  /* 0x000000041b047220 */ /* 0x070fe20000400000 */
[C---:B------:R-:W-:Y:S01]  /*5eb0*/  FMUL R5, R27.reuse, R5 ;  /* 0x000000051b057220 */ /* 0x040fe20000400000 */
[C---:B------:R-:W-:Y:S01]  /*5ec0*/  FMUL R6, R27.reuse, R6 ;  /* 0x000000061b067220 */ /* 0x040fe20000400000 */
[----:B------:R-:W-:Y:S01]  /*5ed0*/  FMUL R7, R27, R7 ;  /* 0x000000071b077220 */ /* 0x000fe20000400000 */
[----:B------:R-:W-:Y:S01]  /*5ee0*/  FFMA R4, R3, UR38, R4 ;  /* 0x0000002603047c23 */ /* 0x000fe20008000004 */
[C---:B------:R-:W-:Y:S01]  /*5ef0*/  FMUL R8, R27.reuse, R8 ;  /* 0x000000081b087220 */ /* 0x040fe20000400000 */
[----:B------:R-:W-:Y:S01]  /*5f00*/  FFMA R5, R0, UR38, R5 ;  /* 0x0000002600057c23 */ /* 0x000fe20008000005 */
[----:B------:R-:W-:Y:S01]  /*5f10*/  FMUL R9, R27, R9 ;  /* 0x000000091b097220 */ /* 0x000fe20000400000 */
[----:B------:R-:W-:Y:S01]  /*5f20*/  FFMA R6, R13, UR38, R6 ;  /* 0x000000260d067c23 */ /* 0x000fe20008000006 */
[C---:B------:R-:W-:Y:S01]  /*5f30*/  FMUL R10, R27.reuse, R10 ;  /* 0x0000000a1b0a7220 */ /* 0x040fe20000400000 */
[----:B------:R-:W-:Y:S01]  /*5f40*/  FFMA R7, R12, UR38, R7 ;  /* 0x000000260c077c23 */ /* 0x000fe20008000007 */
[----:B------:R-:W-:Y:S01]  /*5f50*/  FMUL R11, R27, R11 ;  /* 0x0000000b1b0b7220 */ /* 0x000fe20000400000 */
[----:B------:R-:W-:Y:S01]  /*5f60*/  FFMA R8, R15, UR38, R8 ;  /* 0x000000260f087c23 */ /* 0x000fe20008000008 */
[----:B------:R-:W-:Y:S01]  /*5f70*/  FFMA R9, R14, UR38, R9 ;  /* 0x000000260e097c23 */ /* 0x000fe20008000009 */
[----:B------:R-:W-:Y:S01]  /*5f80*/  FFMA R10, R21, UR38, R10 ;  /* 0x00000026150a7c23 */ /* 0x000fe2000800000a */
[----:B------:R-:W-:Y:S01]  /*5f90*/  FFMA R11, R20, UR38, R11 ;  /* 0x00000026140b7c23 */ /* 0x000fe2000800000b */
[----:B------:R-:W-:Y:S04]  /*5fa0*/  F2FP.SATFINITE.E4M3.F32.PACK_AB_MERGE_C R28, R7, R6, RZ ;  /* 0x00000006071c723e */ /* 0x000fe800048070ff */
[----:B------:R-:W-:Y:S02]  /*5fb0*/  F2FP.SATFINITE.E4M3.F32.PACK_AB_MERGE_C R3, R11, R10, RZ ;  /* 0x0000000a0b03723e */ /* 0x000fe400048070ff */
[----:B------:R-:W-:Y:S02]  /*5fc0*/  F2FP.SATFINITE.E4M3.F32.PACK_AB_MERGE_C R12, R5, R4, R28 ;  /* 0x00000004050c723e */ /* 0x000fe4000480701c */
[----:B------:R-:W-:Y:S05]  /*5fd0*/  F2FP.SATFINITE.E4M3.F32.PACK_AB_MERGE_C R13, R9, R8, R3 ;  /* 0x00000008090d723e */ /* 0x000fea0004807003 */
[----:B------:R1:W-:Y:S01]  /*5fe0*/  STS.64 [R45+UR46+0xa80], R12 ;  /* 0x000a800c2d007988 */ /* 0x0003e20008000a2e */
[----:B------:R-:W-:Y:S01]  /*5ff0*/  @!PT LDS RZ, [RZ] ;  /* 0x00000000fffff984 */ /* 0x000fe20000000800 */
[----:B------:R-:W-:Y:S01]  /*6000*/  @!PT LDS RZ, [RZ] ;  /* 0x00000000fffff984 */ /* 0x000fe20000000800 */
[----:B------:R-:W-:Y:S01]  /*6010*/  @!PT LDS RZ, [RZ] ;  /* 0x00000000fffff984 */ /* 0x000fe20000000800 */
[----:B------:R-:W-:Y:S01]  /*6020*/  @!PT LDS RZ, [RZ] ;  /* 0x00000000fffff984 */ /* 0x000fe20000000800 */
[----:B------:R3:W-:Y:S06]  /*6030*/  MEMBAR.ALL.CTA ;  /* 0x0000000000007992 */ /* 0x0007ec0000008000 */
[----:B---3--:R-:W3:Y:S02]  /*6040*/  FENCE.VIEW.ASYNC.S ;  /* 0x00000000000073c6 */ /* 0x008ee40000000000 */
[----:B---3--:R-:W-:Y:S06]  /*6050*/  BAR.SYNC.DEFER_BLOCKING 0x1, 0x80 ;  /* 0x0042000000007b1d */ /* 0x008fec0000010000 */
[----:B------:R-:W-:Y:S05]  /*6060*/  @P0 BRA `(.L_x_90) ;  /* 0x00000000002c0947 */ /* 0x000fea0003800000 */
[----:B------:R-:W-:Y:S01]  /*6070*/  R2UR UR10, R39 ;  /* 0x00000000270a72ca */ /* 0x000fe200000e0000 */
[----:B------:R-:W-:Y:S01]  /*6080*/  UIADD3 UR12, UP0, UPT, UR48, 0x680, URZ ;  /* 0x00000680300c7890 */ /* 0x000fe2000ff1e0ff */
[----:B------:R-:W-:Y:S01]  /*6090*/  R2UR UR9, R41 ;  /* 0x00000000290972ca */ /* 0x000fe200000e0000 */
[----:B------:R-:W-:Y:S02]  /*60a0*/  UIADD3 UR4, UPT, UPT, UR46, 0xa80, URZ ;  /* 0x00000a802e047890 */ /* 0x000fe4000fffe0ff */
[----:B------:R-:W-:Y:S01]  /*60b0*/  UIADD3.X UR13, UPT, UPT, URZ, UR49, URZ, UP0, !UPT ;  /* 0x00000031ff0d7290 */ /* 0x000fe200087fe4ff */
[----:B------:R-:W-:Y:S07]  /*60c0*/  UMOV UR7, UR36 ;  /* 0x0000002400077c82 */ /* 0x000fee0008000000 */
[----:B------:R-:W-:Y:S02]  /*60d0*/  USHF.L.U32 UR5, UR10, 0x4, URZ ;  /* 0x000000040a057899 */ /* 0x000fe400080006ff */
[----:B------:R-:W-:Y:S09]  /*60e0*/  USHF.L.U32 UR6, UR9, 0x6, URZ ;  /* 0x0000000609067899 */ /* 0x000ff200080006ff */
[----:B------:R3:W-:Y:S01]  /*60f0*/  UTMASTG.3D [UR4], [UR12] ;  /* 0x000000040c0073b5 */ /* 0x0007e20008010000 */
[----:B------:R0:W-:Y:S01]  /*6100*/  UTMACMDFLUSH ;  /* 0x00000000000079b7 */ /* 0x0001e20000000000 */
[----:B---3--:R-:W-:Y:S04]  /*6110*/  DEPBAR.LE SB0, 0x0 ;  /* 0x000080000000791a */ /* 0x008fe80000000000 */
.L_x_90:
[----:B------:R-:W-:Y:S05]  /*6120*/  BSYNC.RECONVERGENT B0 ;  /* 0x0000000000007941 */ /* 0x000fea0003800200 */
.L_x_89:
[----:B------:R-:W-:Y:S01]  /*6130*/  BAR.SYNC.DEFER_BLOCKING 0x1, 0x80 ;  /* 0x0042000000007b1d */ /* 0x000fe20000010000 */
[----:B------:R-:W-:Y:S01]  /*6140*/  ISETP.NE.AND P1, PT, R52, RZ, PT ;  /* 0x000000ff3400720c */ /* 0x000fe20003f25270 */
[----:B------:R-:W-:Y:S01]  /*6150*/  UISETP.NE.AND UP0, UPT, UR8, 0x4, UPT ;  /* 0x000000040800788c */ /* 0x000fe2000bf05270 */
[----:B------:R-:W-:Y:S01]  /*6160*/  ISETP.NE.AND P0, PT, R53, 0x2, PT ;  /* 0x000000023500780c */ /* 0x000fe20003f05270 */
[----:B------:R-:W-:Y:S02]  /*6170*/  IMAD.IADD R39, R23, 0x1, R29 ;  /* 0x0000000117277824 */ /* 0x000fe400078e021d */
[----:B------:R-:W-:Y:S01]  /*6180*/  USEL UR4, URZ, 0x1, UP0 ;  /* 0x00000001ff047887 */ /* 0x000fe20008000000 */
[----:B------:R-:W-:Y:S01]  /*6190*/  SEL R0, RZ, 0x1, P0 ;  /* 0x00000001ff007807 */ /* 0x000fe20000000000 */
[----:B------:R-:W-:Y:S01]  /*61a0*/  USEL UR37, UR8, URZ, UP0 ;  /* 0x000000ff08257287 */ /* 0x000fe20008000000 */
[----:B------:R-:W-:Y:S01]  /*61b0*/  SEL R53, R53, RZ, P0 ;  /* 0x000000ff35357207 */ /* 0x000fe20000000000 */
[----:B------:R-:W-:Y:S01]  /*61c0*/  IMAD.IADD R41, R25, 0x1, R38 ;  /* 0x0000000119297824 */ /* 0x000fe200078e0226 */
[----:B------:R-:W-:Y:S02]  /*61d0*/  LOP3.LUT R49, R49, R0, RZ, 0x3c, !PT ;  /* 0x0000000031317212 */ /* 0x000fe400078e3cff */
[----:B------:R-:W-:Y:S02]  /*61e0*/  LOP3.LUT R50, R50, UR4, RZ, 0x3c, !PT ;  /* 0x0000000432327c12 */ /* 0x000fe4000f8e3cff */
[----:B------:R-:W-:Y:S01]  /*61f0*/  @P1 R2UR UR36, R47 ;  /* 0x000000002f2412ca */ /* 0x000fe200000e0000 */
[----:B------:R-:W-:Y:S03]  /*6200*/  @!UPT UIADD3 URZ, UPT, UPT, URZ, URZ, URZ ;  /* 0x000000fffffff290 */ /* 0x000fe6000fffe0ff */
[----:B------:R-:W-:Y:S11]  /*6210*/  @P1 BRA `(.L_x_91) ;  /* 0xffffffec00ac1947 */ /* 0x000ff6000383ffff */
[----:B------:R-:W-:Y:S05]  /*6220*/  EXIT ;  /* 0x000000000000794d */ /* 0x000fea0003800000 */
.L_x_20:
[----:B----4-:R4:W1:Y:S02]  /*6230*/  SYNCS.PHASECHK.TRANS64.TRYWAIT P0, [R4+URZ+0x620], R5 ;  /* 0x00062005040075a7 */ /* 0x01086400080011ff */
[----:B-1----:R-:W-:Y:S05]  /*6240*/  @!P0 NANOSLEEP.SYNCS 0x989680 ;  /* 0x009896800000895d */ /* 0x002fea0003900000 */
[----:B------:R-:W1:Y:S02]  /*6250*/  @!P0 SYNCS.PHASECHK.TRANS64 P0, [R4+URZ+0x620], R5 ;  /* 0x00062005040085a7 */ /* 0x000e6400080010ff */
[----:B-1----:R-:W-:Y:S05]  /*6260*/  @!P0 BRA `(.L_x_20) ;  /* 0xfffffffc00f08947 */ /* 0x002fea000383ffff */
[----:B------:R-:W-:Y:S05]  /*6270*/  BRA `(.L_x_92) ;  /* 0xffffffbc00747947 */ /* 0x000fea000383ffff */
.L_x_23:
[----:B-1----:R-:W-:-:S07]  /*6280*/  MOV R4, UR33 ;  /* 0x0000002100047c02 */ /* 0x002fce0008000f00 */
.L_x_93:
[----:B-1----:R1:W4:Y:S02]  /*6290*/  SYNCS.PHASECHK.TRANS64.TRYWAIT P0, [R4+URZ+0x2c8], R7 ;  /* 0x0002c807040075a7 */ /* 0x00232400080011ff */
[----:B----4-:R-:W-:Y:S05]  /*62a0*/  @!P0 NANOSLEEP.SYNCS 0x989680 ;  /* 0x009896800000895d */ /* 0x010fea0003900000 */
[----:B------:R-:W4:Y:S02]  /*62b0*/  @!P0 SYNCS.PHASECHK.TRANS64 P0, [R4+URZ+0x2c8], R7 ;  /* 0x0002c807040085a7 */ /* 0x000f2400080010ff */
[----:B----4-:R-:W-:Y:S05]  /*62c0*/  @!P0 BRA `(.L_x_93) ;  /* 0xfffffffc00f08947 */ /* 0x010fea000383ffff */
[----:B------:R-:W-:Y:S05]  /*62d0*/  BRA `(.L_x_22) ;  /* 0xffffffbc00c87947 */ /* 0x000fea000383ffff */
.L_x_29:
[----:B-1----:R-:W-:-:S07]  /*62e0*/  MOV R4, UR17 ;  /* 0x0000001100047c02 */ /* 0x002fce0008000f00 */
.L_x_94:
[----:B-1----:R1:W4:Y:S02]  /*62f0*/  SYNCS.PHASECHK.TRANS64.TRYWAIT P0, [R4+URZ+0x2c8], R7 ;  /* 0x0002c807040075a7 */ /* 0x00232400080011ff */
[----:B----4-:R-:W-:Y:S05]  /*6300*/  @!P0 NANOSLEEP.SYNCS 0x989680 ;  /* 0x009896800000895d */ /* 0x010fea0003900000 */
[----:B------:R-:W4:Y:S02]  /*6310*/  @!P0 SYNCS.PHASECHK.TRANS64 P0, [R4+URZ+0x2c8], R7 ;  /* 0x0002c807040085a7 */ /* 0x000f2400080010ff */
[----:B----4-:R-:W-:Y:S05]  /*6320*/  @!P0 BRA `(.L_x_94) ;  /* 0xfffffffc00f08947 */ /* 0x010fea000383ffff */
[----:B------:R-:W-:Y:S05]  /*6330*/  BRA `(.L_x_28) ;  /* 0xffffffc000707947 */ /* 0x000fea000383ffff */
.L_x_33:
[----:B-1----:R1:W4:Y:S02]  /*6340*/  SYNCS.PHASECHK.TRANS64.TRYWAIT P0, [R8+URZ+0x5b0], R5 ;  /* 0x0005b005080075a7 */ /* 0x00232400080011ff */
[----:B----4-:R-:W-:Y:S05]  /*6350*/  @!P0 NANOSLEEP.SYNCS 0x989680 ;  /* 0x009896800000895d */ /* 0x010fea0003900000 */
[----:B------:R-:W4:Y:S02]  /*6360*/  @!P0 SYNCS.PHASECHK.TRANS64 P0, [R8+URZ+0x5b0], R5 ;  /* 0x0005b005080085a7 */ /* 0x000f2400080010ff */
[----:B----4-:R-:W-:Y:S05]  /*6370*/  @!P0 BRA `(.L_x_33) ;  /* 0xfffffffc00f08947 */ /* 0x010fea000383ffff */
[----:B------:R-:W-:Y:S05]  /*6380*/  BRA `(.L_x_95) ;  /* 0xffffffc400007947 */ /* 0x000fea000383ffff */
.L_x_37:
[----:B------:R-:W-:-:S07]  /*6390*/  MOV R2, UR5 ;  /* 0x0000000500027c02 */ /* 0x000fce0008000f00 */
.L_x_96:
[----:B-1----:R1:W2:Y:S02]  /*63a0*/  SYNCS.PHASECHK.TRANS64.TRYWAIT P1, [R2+URZ+0x2c8], R3 ;  /* 0x0002c803020075a7 */ /* 0x0022a400080211ff */
[----:B--2---:R-:W-:Y:S05]  /*63b0*/  @!P1 NANOSLEEP.SYNCS 0x989680 ;  /* 0x009896800000995d */ /* 0x004fea0003900000 */
[----:B------:R-:W2:Y:S02]  /*63c0*/  @!P1 SYNCS.PHASECHK.TRANS64 P1, [R2+URZ+0x2c8], R3 ;  /* 0x0002c803020095a7 */ /* 0x000ea400080210ff */
[----:B--2---:R-:W-:Y:S05]  /*63d0*/  @!P1 BRA `(.L_x_96) ;  /* 0xfffffffc00f09947 */ /* 0x004fea000383ffff */
[----:B------:R-:W-:Y:S05]  /*63e0*/  BRA `(.L_x_97) ;  /* 0xffffffc800787947 */ /* 0x000fea000383ffff */
.L_x_38:
[----:B------:R-:W-:-:S07]  /*63f0*/  MOV R2, UR5 ;  /* 0x0000000500027c02 */ /* 0x000fce0008000f00 */
.L_x_98:
[----:B-1----:R1:W2:Y:S02]  /*6400*/  SYNCS.PHASECHK.TRANS64.TRYWAIT P0, [R2+URZ], R3 ;  /* 0x00000003020075a7 */ /* 0x0022a400080011ff */
[----:B--2---:R-:W-:Y:S05]  /*6410*/  @!P0 NANOSLEEP.SYNCS 0x989680 ;  /* 0x009896800000895d */ /* 0x004fea0003900000 */
[----:B------:R-:W2:Y:S02]  /*6420*/  @!P0 SYNCS.PHASECHK.TRANS64 P0, [R2+URZ], R3 ;  /* 0x00000003020085a7 */ /* 0x000ea400080010ff */
[----:B--2---:R-:W-:Y:S05]  /*6430*/  @!P0 BRA `(.L_x_98) ;  /* 0xfffffffc00f08947 */ /* 0x004fea000383ffff */
[----:B------:R-:W-:Y:S05]  /*6440*/  BRA `(.L_x_99) ;  /* 0xffffffc800887947 */ /* 0x000fea000383ffff */
.L_x_39:
[----:B------:R-:W-:-:S07]  /*6450*/  MOV R2, UR5 ;  /* 0x0000000500027c02 */ /* 0x000fce0008000f00 */
.L_x_100:
[----:B-1----:R1:W2:Y:S02]  /*6460*/  SYNCS.PHASECHK.TRANS64.TRYWAIT P0, [R2+URZ], R3 ;  /* 0x00000003020075a7 */ /* 0x0022a400080011ff */
[----:B--2---:R-:W-:Y:S05]  /*6470*/  @!P0 NANOSLEEP.SYNCS 0x989680 ;  /* 0x009896800000895d */ /* 0x004fea0003900000 */
[----:B------:R-:W2:Y:S02]  /*6480*/  @!P0 SYNCS.PHASECHK.TRANS64 P0, [R2+URZ], R3 ;  /* 0x00000003020085a7 */ /* 0x000ea400080010ff */
[----:B--2---:R-:W-:Y:S05]  /*6490*/  @!P0 BRA `(.L_x_100) ;  /* 0xfffffffc00f08947 */ /* 0x004fea000383ffff */
[----:B------:R-:W-:Y:S05]  /*64a0*/  BRA `(.L_x_101) ;  /* 0xffffffc800947947 */ /* 0x000fea000383ffff */
.L_x_40:
[----:B------:R-:W-:-:S07]  /*64b0*/  MOV R2, UR5 ;  /* 0x0000000500027c02 */ /* 0x000fce0008000f00 */
.L_x_102:
[----:B-1----:R1:W2:Y:S02]  /*64c0*/  SYNCS.PHASECHK.TRANS64.TRYWAIT P0, [R2+URZ], R3 ;  /* 0x00000003020075a7 */ /* 0x0022a400080011ff */
[----:B--2---:R-:W-:Y:S05]  /*64d0*/  @!P0 NANOSLEEP.SYNCS 0x989680 ;  /* 0x009896800000895d */ /* 0x004fea0003900000 */
[----:B------:R-:W2:Y:S02]  /*64e0*/  @!P0 SYNCS.PHASECHK.TRANS64 P0, [R2+URZ], R3 ;  /* 0x00000003020085a7 */ /* 0x000ea400080010ff */
[----:B--2---:R-:W-:Y:S05]  /*64f0*/  @!P0 BRA `(.L_x_102) ;  /* 0xfffffffc00f08947 */ /* 0x004fea000383ffff */
[----:B------:R-:W-:Y:S05]  /*6500*/  BRA `(.L_x_103) ;  /* 0xffffffc800a07947 */ /* 0x000fea000383ffff */
.L_x_43:
[----:B-1----:R1:W2:Y:S02]  /*6510*/  SYNCS.PHASECHK.TRANS64.TRYWAIT P0, [R0+URZ+0x610], R9 ;  /* 0x00061009000075a7 */ /* 0x0022a400080011ff */
[----:B--2---:R-:W-:Y:S05]  /*6520*/  @!P0 NANOSLEEP.SYNCS 0x989680 ;  /* 0x009896800000895d */ /* 0x004fea0003900000 */
[----:B------:R-:W2:Y:S02]  /*6530*/  @!P0 SYNCS.PHASECHK.TRANS64 P0, [R0+URZ+0x610], R9 ;  /* 0x00061009000085a7 */ /* 0x000ea400080010ff */
[----:B--2---:R-:W-:Y:S05]  /*6540*/  @!P0 BRA `(.L_x_43) ;  /* 0xfffffffc00f08947 */ /* 0x004fea000383ffff */
[----:B------:R-:W-:Y:S05]  /*6550*/  BRA `(.L_x_104) ;  /* 0xffffffc800e87947 */ /* 0x000fea000383ffff */
.L_x_44:
[----:B------:R-:W-:-:S07]  /*6560*/  MOV R0, UR5 ;  /* 0x0000000500007c02 */ /* 0x000fce0008000f00 */
.L_x_105:
[----:B-1----:R1:W2:Y:S02]  /*6570*/  SYNCS.PHASECHK.TRANS64.TRYWAIT P0, [R0+URZ+0x5c0], R11 ;  /* 0x0005c00b000075a7 */ /* 0x0022a400080011ff */
[----:B--2---:R-:W-:Y:S05]  /*6580*/  @!P0 NANOSLEEP.SYNCS 0x989680 ;  /* 0x009896800000895d */ /* 0x004fea0003900000 */
[----:B------:R-:W2:Y:S02]  /*6590*/  @!P0 SYNCS.PHASECHK.TRANS64 P0, [R0+URZ+0x5c0], R11 ;  /* 0x0005c00b000085a7 */ /* 0x000ea400080010ff */
[----:B--2---:R-:W-:Y:S05]  /*65a0*/  @!P0 BRA `(.L_x_105) ;  /* 0xfffffffc00f08947 */ /* 0x004fea000383ffff */
[----:B------:R-:W-:Y:S05]  /*65b0*/  BRA `(.L_x_106) ;  /* 0xffffffc800f87947 */ /* 0x000fea000383ffff */
.L_x_45:
[----:B-1----:R1:W2:Y:S02]  /*65c0*/  SYNCS.PHASECHK.TRANS64.TRYWAIT P1, [R0+URZ+0x5b0], R9 ;  /* 0x0005b009000075a7 */ /* 0x0022a400080211ff */
[----:B--2---:R-:W-:Y:S05]  /*65d0*/  @!P1 NANOSLEEP.SYNCS 0x989680 ;  /* 0x009896800000995d */ /* 0x004fea0003900000 */
[----:B------:R-:W2:Y:S02]  /*65e0*/  @!P1 SYNCS.PHASECHK.TRANS64 P1, [R0+URZ+0x5b0], R9 ;  /* 0x0005b009000095a7 */ /* 0x000ea400080210ff */
[----:B--2---:R-:W-:Y:S05]  /*65f0*/  @!P1 BRA `(.L_x_45) ;  /* 0xfffffffc00f09947 */ /* 0x004fea000383ffff */
[----:B------:R-:W-:Y:S05]  /*6600*/  BRA `(.L_x_107) ;  /* 0xffffffcc00287947 */ /* 0x000fea000383ffff */
.L_x_48:
[----:B------:R-:W-:-:S07]  /*6610*/  MOV R0, UR5 ;  /* 0x0000000500007c02 */ /* 0x000fce0008000f00 */
.L_x_108:
[----:B-1----:R1:W2:Y:S02]  /*6620*/  SYNCS.PHASECHK.TRANS64.TRYWAIT P0, [R0+URZ+0x5c0], R3 ;  /* 0x0005c003000075a7 */ /* 0x0022a400080011ff */
[----:B--2---:R-:W-:Y:S05]  /*6630*/  @!P0 NANOSLEEP.SYNCS 0x989680 ;  /* 0x009896800000895d */ /* 0x004fea0003900000 */
[----:B------:R-:W2:Y:S02]  /*6640*/  @!P0 SYNCS.PHASECHK.TRANS64 P0, [R0+URZ+0x5c0], R3 ;  /* 0x0005c003000085a7 */ /* 0x000ea400080010ff */
[----:B--2---:R-:W-:Y:S05]  /*6650*/  @!P0 BRA `(.L_x_108) ;  /* 0xfffffffc00f08947 */ /* 0x004fea000383ffff */
[----:B------:R-:W-:Y:S05]  /*6660*/  BRA `(.L_x_47) ;  /* 0xffffffcc007c7947 */ /* 0x000fea000383ffff */
.L_x_55:
[----:B-1----:R1:W2:Y:S02]  /*6670*/  SYNCS.PHASECHK.TRANS64.TRYWAIT P1, [R0+URZ+0x5b0], R5 ;  /* 0x0005b005000075a7 */ /* 0x0022a400080211ff */
[----:B--2---:R-:W-:Y:S05]  /*6680*/  @!P1 NANOSLEEP.SYNCS 0x989680 ;  /* 0x009896800000995d */ /* 0x004fea0003900000 */
[----:B------:R-:W2:Y:S02]  /*6690*/  @!P1 SYNCS.PHASECHK.TRANS64 P1, [R0+URZ+0x5b0], R5 ;  /* 0x0005b005000095a7 */ /* 0x000ea400080210ff */
[----:B--2---:R-:W-:Y:S05]  /*66a0*/  @!P1 BRA `(.L_x_55) ;  /* 0xfffffffc00f09947 */ /* 0x004fea000383ffff */
[----:B------:R-:W-:Y:S05]  /*66b0*/  BRA `(.L_x_109) ;  /* 0xffffffd000d47947 */ /* 0x000fea000383ffff */
.L_x_56:
[----:B------:R-:W-:-:S07]  /*66c0*/  MOV R3, UR9 ;  /* 0x0000000900037c02 */ /* 0x000fce0008000f00 */
.L_x_110:
[----:B-1----:R1:W2:Y:S02]  /*66d0*/  SYNCS.PHASECHK.TRANS64.TRYWAIT P0, [R3+URZ+0x5f0], R0 ;  /* 0x0005f000030075a7 */ /* 0x0022a400080011ff */
[----:B--2---:R-:W-:Y:S05]  /*66e0*/  @!P0 NANOSLEEP.SYNCS 0x989680 ;  /* 0x009896800000895d */ /* 0x004fea0003900000 */
[----:B------:R-:W2:Y:S02]  /*66f0*/  @!P0 SYNCS.PHASECHK.TRANS64 P0, [R3+URZ+0x5f0], R0 ;  /* 0x0005f000030085a7 */ /* 0x000ea400080010ff */
[----:B--2---:R-:W-:Y:S05]  /*6700*/  @!P0 BRA `(.L_x_110) ;  /* 0xfffffffc00f08947 */ /* 0x004fea000383ffff */
[----:B------:R-:W-:Y:S05]  /*6710*/  BRA `(.L_x_111) ;  /* 0xffffffd400087947 */ /* 0x000fea000383ffff */
.L_x_59:
[----:B------:R-:W-:Y:S07]  /*6720*/  MOV R0, UR7 ;  /* 0x0000000700007c02 */ /* 0x000fee0008000f00 */
.L_x_112:
[----:B-1----:R1:W2:Y:S02]  /*6730*/  SYNCS.PHASECHK.TRANS64.TRYWAIT P0, [R0+URZ], R3 ;  /* 0x00000003000075a7 */ /* 0x0022a400080011ff */
[----:B--2---:R-:W-:Y:S05]  /*6740*/  @!P0 NANOSLEEP.SYNCS 0x989680 ;  /* 0x009896800000895d */ /* 0x004fea0003900000 */
[----:B------:R-:W2:Y:S02]  /*6750*/  @!P0 SYNCS.PHASECHK.TRANS64 P0, [R0+URZ], R3 ;  /* 0x00000003000085a7 */ /* 0x000ea400080010ff */
[----:B--2---:R-:W-:Y:S05]  /*6760*/  @!P0 BRA `(.L_x_112) ;  /* 0xfffffffc00f08947 */ /* 0x004fea000383ffff */
[----:B------:R-:W-:Y:S05]  /*6770*/  BRA `(.L_x_58) ;  /* 0xffffffd400407947 */ /* 0x000fea000383ffff */
.L_x_62:
[----:B------:R-:W-:-:S07]  /*6780*/  MOV R0, UR5 ;  /* 0x0000000500007c02 */ /* 0x000fce0008000f00 */
.L_x_113:
[----:B--2---:R2:W4:Y:S02]  /*6790*/  SYNCS.PHASECHK.TRANS64.TRYWAIT P0, [R0+URZ], R3 ;  /* 0x00000003000075a7 */ /* 0x00452400080011ff */
[----:B----4-:R-:W-:Y:S05]  /*67a0*/  @!P0 NANOSLEEP.SYNCS 0x989680 ;  /* 0x009896800000895d */ /* 0x010fea0003900000 */
[----:B------:R-:W4:Y:S02]  /*67b0*/  @!P0 SYNCS.PHASECHK.TRANS64 P0, [R0+URZ], R3 ;  /* 0x00000003000085a7 */ /* 0x000f2400080010ff */
[----:B----4-:R-:W-:Y:S05]  /*67c0*/  @!P0 BRA `(.L_x_113) ;  /* 0xfffffffc00f08947 */ /* 0x010fea000383ffff */
[----:B------:R-:W-:Y:S05]  /*67d0*/  BRA `(.L_x_114) ;  /* 0xffffffd400e07947 */ /* 0x000fea000383ffff */
.L_x_63:
[----:B------:R-:W-:-:S07]  /*67e0*/  MOV R0, UR5 ;  /* 0x0000000500007c02 */ /* 0x000fce0008000f00 */
.L_x_115:
[----:B--2---:R2:W4:Y:S02]  /*67f0*/  SYNCS.PHASECHK.TRANS64.TRYWAIT P0, [R0+URZ], R3 ;  /* 0x00000003000075a7 */ /* 0x00452400080011ff */
[----:B----4-:R-:W-:Y:S05]  /*6800*/  @!P0 NANOSLEEP.SYNCS 0x989680 ;  /* 0x009896800000895d */ /* 0x010fea0003900000 */
[----:B------:R-:W4:Y:S02]  /*6810*/  @!P0 SYNCS.PHASECHK.TRANS64 P0, [R0+URZ], R3 ;  /* 0x00000003000085a7 */ /* 0x000f2400080010ff */
[----:B----4-:R-:W-:Y:S05]  /*6820*/  @!P0 BRA `(.L_x_115) ;  /* 0xfffffffc00f08947 */ /* 0x010fea000383ffff */
[----:B------:R-:W-:Y:S05]  /*6830*/  BRA `(.L_x_116) ;  /* 0xffffffd400ec7947 */ /* 0x000fea000383ffff */
.L_x_64:
[----:B------:R-:W-:-:S07]  /*6840*/  MOV R0, UR5 ;  /* 0x0000000500007c02 */ /* 0x000fce0008000f00 */
.L_x_117:
[----:B--2---:R2:W4:Y:S02]  /*6850*/  SYNCS.PHASECHK.TRANS64.TRYWAIT P0, [R0+URZ], R3 ;  /* 0x00000003000075a7 */ /* 0x00452400080011ff */
[----:B----4-:R-:W-:Y:S05]  /*6860*/  @!P0 NANOSLEEP.SYNCS 0x989680 ;  /* 0x009896800000895d */ /* 0x010fea0003900000 */
[----:B------:R-:W4:Y:S02]  /*6870*/  @!P0 SYNCS.PHASECHK.TRANS64 P0, [R0+URZ], R3 ;  /* 0x00000003000085a7 */ /* 0x000f2400080010ff */
[----:B----4-:R-:W-:Y:S05]  /*6880*/  @!P0 BRA `(.L_x_117) ;  /* 0xfffffffc00f08947 */ /* 0x010fea000383ffff */
[----:B------:R-:W-:Y:S05]  /*6890*/  BRA `(.L_x_118) ;  /* 0xffffffd400f87947 */ /* 0x000fea000383ffff */
.L_x_65:
[----:B------:R-:W-:-:S07]  /*68a0*/  MOV R0, UR7 ;  /* 0x0000000700007c02 */ /* 0x000fce0008000f00 */
.L_x_119:
[----:B--2---:R2:W4:Y:S02]  /*68b0*/  SYNCS.PHASECHK.TRANS64.TRYWAIT P0, [R0+URZ], R3 ;  /* 0x00000003000075a7 */ /* 0x00452400080011ff */
[----:B----4-:R-:W-:Y:S05]  /*68c0*/  @!P0 NANOSLEEP.SYNCS 0x989680 ;  /* 0x009896800000895d */ /* 0x010fea0003900000 */
[----:B------:R-:W4:Y:S02]  /*68d0*/  @!P0 SYNCS.PHASECHK.TRANS64 P0, [R0+URZ], R3 ;  /* 0x00000003000085a7 */ /* 0x000f2400080010ff */
[----:B----4-:R-:W-:Y:S05]  /*68e0*/  @!P0 BRA `(.L_x_119) ;  /* 0xfffffffc00f08947 */ /* 0x010fea000383ffff */
[----:B------:R-:W-:Y:S05]  /*68f0*/  BRA `(.L_x_120) ;  /* 0xffffffd800047947 */ /* 0x000fea000383ffff */
.L_x_70:
[----:B---3--:R3:W1:Y:S02]  /*6900*/  SYNCS.PHASECHK.TRANS64.TRYWAIT P0, [R0+URZ+0x5b0], R3 ;  /* 0x0005b003000075a7 */ /* 0x00866400080011ff */
[----:B-1----:R-:W-:Y:S05]  /*6910*/  @!P0 NANOSLEEP.SYNCS 0x989680 ;  /* 0x009896800000895d */ /* 0x002fea0003900000 */
[----:B------:R-:W1:Y:S02]  /*6920*/  @!P0 SYNCS.PHASECHK.TRANS64 P0, [R0+URZ+0x5b0], R3 ;  /* 0x0005b003000085a7 */ /* 0x000e6400080010ff */
[----:B-1----:R-:W-:Y:S05]  /*6930*/  @!P0 BRA `(.L_x_70) ;  /* 0xfffffffc00f08947 */ /* 0x002fea000383ffff */
[----:B------:R-:W-:Y:S05]  /*6940*/  BRA `(.L_x_121) ;  /* 0xffffffdc00047947 */ /* 0x000fea000383ffff */
.L_x_73:
[----:B------:R-:W-:Y:S07]  /*6950*/  MOV R0, UR6 ;  /* 0x0000000600007c02 */ /* 0x000fee0008000f00 */
.L_x_122:
[----:B---3--:R3:W1:Y:S02]  /*6960*/  SYNCS.PHASECHK.TRANS64.TRYWAIT P0, [R0+URZ+0x5a8], R3 ;  /* 0x0005a803000075a7 */ /* 0x00866400080011ff */
[----:B-1----:R-:W-:Y:S05]  /*6970*/  @!P0 NANOSLEEP.SYNCS 0x989680 ;  /* 0x009896800000895d */ /* 0x002fea0003900000 */
[----:B------:R-:W1:Y:S02]  /*6980*/  @!P0 SYNCS.PHASECHK.TRANS64 P0, [R0+URZ+0x5a8], R3 ;  /* 0x0005a803000085a7 */ /* 0x000e6400080010ff */
[----:B-1----:R-:W-:Y:S05]  /*6990*/  @!P0 BRA `(.L_x_122) ;  /* 0xfffffffc00f08947 */ /* 0x002fea000383ffff */
[----:B------:R-:W-:Y:S05]  /*69a0*/  BRA `(.L_x_72) ;  /* 0xffffffdc00f07947 */ /* 0x000fea000383ffff */
.L_x_76:
[----:B------:R-:W-:Y:S07]  /*69b0*/  MOV R3, UR6 ;  /* 0x0000000600037c02 */ /* 0x000fee0008000f00 */
.L_x_123:
[----:B-1----:R1:W2:Y:S02]  /*69c0*/  SYNCS.PHASECHK.TRANS64.TRYWAIT P2, [R3+URZ+0x598], R28 ;  /* 0x0005981c030075a7 */ /* 0x0022a400080411ff */
[----:B--2---:R-:W-:Y:S05]  /*69d0*/  @!P2 NANOSLEEP.SYNCS 0x989680 ;  /* 0x009896800000a95d */ /* 0x004fea0003900000 */
[----:B------:R-:W2:Y:S02]  /*69e0*/  @!P2 SYNCS.PHASECHK.TRANS64 P2, [R3+URZ+0x598], R28 ;  /* 0x0005981c0300a5a7 */ /* 0x000ea400080410ff */
[----:B--2---:R-:W-:Y:S05]  /*69f0*/  @!P2 BRA `(.L_x_123) ;  /* 0xfffffffc00f0a947 */ /* 0x004fea000383ffff */
[----:B------:R-:W-:Y:S05]  /*6a00*/  BRA `(.L_x_124) ;  /* 0xffffffe000847947 */ /* 0x000fea000383ffff */
.L_x_79:
[----:B--2---:R2:W4:Y:S02]  /*6a10*/  SYNCS.PHASECHK.TRANS64.TRYWAIT P0, [R0+URZ+0x5b0], R3 ;  /* 0x0005b003000075a7 */ /* 0x00452400080011ff */
[----:B----4-:R-:W-:Y:S05]  /*6a20*/  @!P0 NANOSLEEP.SYNCS 0x989680 ;  /* 0x009896800000895d */ /* 0x010fea0003900000 */
[----:B------:R-:W4:Y:S02]  /*6a30*/  @!P0 SYNCS.PHASECHK.TRANS64 P0, [R0+URZ+0x5b0], R3 ;  /* 0x0005b003000085a7 */ /* 0x000f2400080010ff */
[----:B----4-:R-:W-:Y:S05]  /*6a40*/  @!P0 BRA `(.L_x_79) ;  /* 0xfffffffc00f08947 */ /* 0x010fea000383ffff */
[----:B------:R-:W-:Y:S05]  /*6a50*/  BRA `(.L_x_125) ;  /* 0xffffffe400b07947 */ /* 0x000fea000383ffff */
.L_x_85:
[----:B------:R-:W-:Y:S07]  /*6a60*/  MOV R0, UR46 ;  /* 0x0000002e00007c02 */ /* 0x000fee0008000f00 */
.L_x_126:
[----:B-1----:R1:W2:Y:S02]  /*6a70*/  SYNCS.PHASECHK.TRANS64.TRYWAIT P1, [R0+URZ+0x590], R3 ;  /* 0x00059003000075a7 */ /* 0x0022a400080211ff */
[----:B--2---:R-:W-:Y:S05]  /*6a80*/  @!P1 NANOSLEEP.SYNCS 0x989680 ;  /* 0x009896800000995d */ /* 0x004fea0003900000 */
[----:B------:R-:W2:Y:S02]  /*6a90*/  @!P1 SYNCS.PHASECHK.TRANS64 P1, [R0+URZ+0x590], R3 ;  /* 0x00059003000095a7 */ /* 0x000ea400080210ff */
[----:B--2---:R-:W-:Y:S05]  /*6aa0*/  @!P1 BRA `(.L_x_126) ;  /* 0xfffffffc00f09947 */ /* 0x004fea000383ffff */
[----:B------:R-:W-:Y:S05]  /*6ab0*/  BRA `(.L_x_84) ;  /* 0xffffffec00e47947 */ /* 0x000fea000383ffff */
.L_x_87:
[----:B------:R-:W-:Y:S07]  /*6ac0*/  MOV R3, UR50 ;  /* 0x0000003200037c02 */ /* 0x000fee0008000f00 */
.L_x_127:
[----:B-1----:R1:W3:Y:S02]  /*6ad0*/  SYNCS.PHASECHK.TRANS64.TRYWAIT P1, [R3+URZ+0x5d0], R10 ;  /* 0x0005d00a030075a7 */ /* 0x0022e400080211ff */
[----:B---3--:R-:W-:Y:S05]  /*6ae0*/  @!P1 NANOSLEEP.SYNCS 0x989680 ;  /* 0x009896800000995d */ /* 0x008fea0003900000 */
[----:B------:R-:W3:Y:S02]  /*6af0*/  @!P1 SYNCS.PHASECHK.TRANS64 P1, [R3+URZ+0x5d0], R10 ;  /* 0x0005d00a030095a7 */ /* 0x000ee400080210ff */
[----:B---3--:R-:W-:Y:S05]  /*6b00*/  @!P1 BRA `(.L_x_127) ;  /* 0xfffffffc00f09947 */ /* 0x008fea000383ffff */
[----:B------:R-:W-:Y:S05]  /*6b10*/  BRA `(.L_x_86) ;  /* 0xfffffff000407947 */ /* 0x000fea000383ffff */
        .weak           $__internal_0_$__cuda_sm10x_tcgen05_guardrail_trap_col_being_dealloced_not_returned_by_alloc
        .type           $__internal_0_$__cuda_sm10x_tcgen05_guardrail_trap_col_being_dealloced_not_returned_by_alloc,@function
        .size           $__internal_0_$__cuda_sm10x_tcgen05_guardrail_trap_col_being_dealloced_not_returned_by_alloc,($__internal_1_$__cuda_sm10x_tcgen05_guardrail_trap_phase_invalid_during_alloc - $__internal_0_$__cuda_sm10x_tcgen05_guardrail_trap_col_being_dealloced_not_returned_by_alloc)
$__internal_0_$__cuda_sm10x_tcgen05_guardrail_trap_col_being_dealloced_not_returned_by_alloc:
[----:B------:R-:W-:Y:S05]  /*6b20*/  BPT.TRAP 0x1 ;  /* 0x000000040000795c */ /* 0x000fea0000300000 */
[----:B------:R-:W-:-:S04]  /*6b30*/  HFMA2 R3, -RZ, RZ, 0, 0 ;  /* 0x00000000ff037431 */ /* 0x000fc800000001ff */
[----:B------:R-:W-:Y:S05]  /*6b40*/  RET.REL.NODEC R2 `(_ZN7cutlass13device_kernelINS_4gemm6kernel13GemmUniversalIN4cute5tupleIJiiiiEEENS1_10collective13CollectiveMmaINS1_35MainloopSm100TmaUmmaWarpSpecializedILi89ELi2ELi4ENS5_IJNS4_1CILi1EEESB_SB_EEEEENS5_IJNSA_ILi64EEENSA_ILi16EEENSA_ILi32EEEEEENS_12float_e4m3_tENS5_IJlSB_lEEESI_SJ_NS4_8TiledMMAINS4_8MMA_AtomIJNS4_10MMA_TraitsINS4_19SM100_MMA_F8F6F4_SSEJSI_SI_fSE_SF_NS4_17integral_constantINS4_4UMMA5MajorELSQ_0EEESR_NSO_INSP_7ScaleInELSS_0EEEST_EEEEEENS4_6LayoutISC_NS5_IJNSA_ILi0EEESX_SX_EEEEENS5_IJNS4_10UnderscoreES10_S10_EEEEENS4_13SM90_TMA_LOADENS4_14ComposedLayoutINS4_7SwizzleILi1ELi4ELi3EEENS4_18smem_ptr_flag_bitsILi8EEENSW_INS5_IJNSA_ILi8EEESG_EEENS5_IJSG_SB_EEEEEEEvNS4_8identityES13_S1D_vS1E_EENS_8epilogue10collective18CollectiveEpilogueINS1G_23Sm100TmaWarpSpecializedILi1ELi1ELi8ELb0ELb0EEEJSH_NS5_IJNSW_ISE_SB_EENSW_ISF_SB_EEEEESI_SJ_SI_SJ_NS1G_6fusion15FusionCallbacksIS1K_NS1O_17LinearCombinationISI_fSI_fLNS_15FloatRoundStyleE2EEESH_S1N_JEEENS4_5SM1004TMEM4LOAD25SM100_TMEM_LOAD_16dp32b8xES13_NS14_INS15_ILi0ELi4ELi3EEES18_NSW_INS5_IJS19_SF_EEENS5_IJSF_SB_EEEEEEENS4_39AutoVectorizingCopyWithAssumedAlignmentILi128EEENS4_14SM90_TMA_STOREES22_S24_S24_EEEvvEEEEvNT_6ParamsE) ;  /* 0xffffff94022c7950 */ /* 0x000fea0003c3ffff */
        .weak           $__internal_1_$__cuda_sm10x_tcgen05_guardrail_trap_phase_invalid_during_alloc
        .type           $__internal_1_$__cuda_sm10x_tcgen05_guardrail_trap_phase_invalid_during_alloc,@function
        .size           $__internal_1_$__cuda_sm10x_tcgen05_guardrail_trap_phase_invalid_during_alloc,($__internal_2_$__cuda_sm10x_tcgen05_guardrail_trap_unallocated_columns_being_dealloced - $__internal_1_$__cuda_sm10x_tcgen05_guardrail_trap_phase_invalid_during_alloc)
$__internal_1_$__cuda_sm10x_tcgen05_guardrail_trap_phase_invalid_during_alloc:
[----:B------:R-:W-:Y:S05]  /*6b50*/  BPT.TRAP 0x1 ;  /* 0x000000040000795c */ /* 0x000fea0000300000 */
[----:B------:R-:W-:-:S04]  /*6b60*/  MOV R3, 0x0 ;  /* 0x0000000000037802 */ /* 0x000fc80000000f00 */
[----:B------:R-:W-:Y:S05]  /*6b70*/  RET.REL.NODEC R2 `(_ZN7cutlass13device_kernelINS_4gemm6kernel13GemmUniversalIN4cute5tupleIJiiiiEEENS1_10collective13CollectiveMmaINS1_35MainloopSm100TmaUmmaWarpSpecializedILi89ELi2ELi4ENS5_IJNS4_1CILi1EEESB_SB_EEEEENS5_IJNSA_ILi64EEENSA_ILi16EEENSA_ILi32EEEEEENS_12float_e4m3_tENS5_IJlSB_lEEESI_SJ_NS4_8TiledMMAINS4_8MMA_AtomIJNS4_10MMA_TraitsINS4_19SM100_MMA_F8F6F4_SSEJSI_SI_fSE_SF_NS4_17integral_constantINS4_4UMMA5MajorELSQ_0EEESR_NSO_INSP_7ScaleInELSS_0EEEST_EEEEEENS4_6LayoutISC_NS5_IJNSA_ILi0EEESX_SX_EEEEENS5_IJNS4_10UnderscoreES10_S10_EEEEENS4_13SM90_TMA_LOADENS4_14ComposedLayoutINS4_7SwizzleILi1ELi4ELi3EEENS4_18smem_ptr_flag_bitsILi8EEENSW_INS5_IJNSA_ILi8EEESG_EEENS5_IJSG_SB_EEEEEEEvNS4_8identityES13_S1D_vS1E_EENS_8epilogue10collective18CollectiveEpilogueINS1G_23Sm100TmaWarpSpecializedILi1ELi1ELi8ELb0ELb0EEEJSH_NS5_IJNSW_ISE_SB_EENSW_ISF_SB_EEEEESI_SJ_SI_SJ_NS1G_6fusion15FusionCallbacksIS1K_NS1O_17LinearCombinationISI_fSI_fLNS_15FloatRoundStyleE2EEESH_S1N_JEEENS4_5SM1004TMEM4LOAD25SM100_TMEM_LOAD_16dp32b8xES13_NS14_INS15_ILi0ELi4ELi3EEES18_NSW_INS5_IJS19_SF_EEENS5_IJSF_SB_EEEEEEENS4_39AutoVectorizingCopyWithAssumedAlignmentILi128EEENS4_14SM90_TMA_STOREES22_S24_S24_EEEvvEEEEvNT_6ParamsE) ;  /* 0xffffff9402207950 */ /* 0x000fea0003c3ffff */
        .weak           $__internal_2_$__cuda_sm10x_tcgen05_guardrail_trap_unallocated_columns_being_dealloced
        .type           $__internal_2_$__cuda_sm10x_tcgen05_guardrail_trap_unallocated_columns_being_dealloced,@function
        .size           $__internal_2_$__cuda_sm10x_tcgen05_guardrail_trap_unallocated_columns_being_dealloced,(.L_x_129 - $__internal_2_$__cuda_sm10x_tcgen05_guardrail_trap_unallocated_columns_being_dealloced)
$__internal_2_$__cuda_sm10x_tcgen05_guardrail_trap_unallocated_columns_being_dealloced:
[----:B------:R-:W-:Y:S05]  /*6b80*/  BPT.TRAP 0x1 ;  /* 0x000000040000795c */ /* 0x000fea0000300000 */
[----:B------:R-:W-:-:S04]  /*6b90*/  HFMA2 R3, -RZ, RZ, 0, 0 ;  /* 0x00000000ff037431 */ /* 0x000fc800000001ff */
[----:B------:R-:W-:Y:S05]  /*6ba0*/  RET.REL.NODEC R2 `(_ZN7cutlass13device_kernelINS_4gemm6kernel13GemmUniversalIN4cute5tupleIJiiiiEEENS1_10collective13CollectiveMmaINS1_35MainloopSm100TmaUmmaWarpSpecializedILi89ELi2ELi4ENS5_IJNS4_1CILi1EEESB_SB_EEEEENS5_IJNSA_ILi64EEENSA_ILi16EEENSA_ILi32EEEEEENS_12float_e4m3_tENS5_IJlSB_lEEESI_SJ_NS4_8TiledMMAINS4_8MMA_AtomIJNS4_10MMA_TraitsINS4_19SM100_MMA_F8F6F4_SSEJSI_SI_fSE_SF_NS4_17integral_constantINS4_4UMMA5MajorELSQ_0EEESR_NSO_INSP_7ScaleInELSS_0EEEST_EEEEEENS4_6LayoutISC_NS5_IJNSA_ILi0EEESX_SX_EEEEENS5_IJNS4_10UnderscoreES10_S10_EEEEENS4_13SM90_TMA_LOADENS4_14ComposedLayoutINS4_7SwizzleILi1ELi4ELi3EEENS4_18smem_ptr_flag_bitsILi8EEENSW_INS5_IJNSA_ILi8EEESG_EEENS5_IJSG_SB_EEEEEEEvNS4_8identityES13_S1D_vS1E_EENS_8epilogue10collective18CollectiveEpilogueINS1G_23Sm100TmaWarpSpecializedILi1ELi1ELi8ELb0ELb0EEEJSH_NS5_IJNSW_ISE_SB_EENSW_ISF_SB_EEEEESI_SJ_SI_SJ_NS1G_6fusion15FusionCallbacksIS1K_NS1O_17LinearCombinationISI_fSI_fLNS_15FloatRoundStyleE2EEESH_S1N_JEEENS4_5SM1004TMEM4LOAD25SM100_TMEM_LOAD_16dp32b8xES13_NS14_INS15_ILi0ELi4ELi3EEES18_NSW_INS5_IJS19_SF_EEENS5_IJSF_SB_EEEEEEENS4_39AutoVectorizingCopyWithAssumedAlignmentILi128EEENS4_14SM90_TMA_STOREES22_S24_S24_EEEvvEEEEvNT_6ParamsE) ;  /* 0xffffff9402147950 */ /* 0x000fea0003c3ffff */
.L_x_128:
[----:B------:R-:W-:-:S00]  /*6bb0*/  BRA `(.L_x_128) ;  /* 0xfffffffc00fc7947 */ /* 0x000fc0000383ffff */
[----:B------:R-:W-:-:S00]  /*6bc0*/  NOP ;  /* 0x0000000000007918 */ /* 0x000fc00000000000 */
        /* <DEDUP_REMOVED lines=11> */
.L_x_129:


//--------------------- .nv.global.init           --------------------------
	.section	.nv.global.init,"aw",@progbits
.nv.global.init:
	.type		$str$26,@object
	.size		$str$26,($str$25 - $str$26)
$str$26:
        /*0000*/ 	.byte	0x2f, 0x74, 0x6d, 0x70, 0x2f, 0x63, 0x75, 0x74, 0x6c, 0x61, 0x73, 0x73, 0x5f, 0x73, 0x77, 0x65
        /*0010*/ 	.byte	0x65, 0x70, 0x5f, 0x73, 0x72, 0x63, 0x2f, 0x69, 0x6e, 0x63, 0x6c, 0x75, 0x64, 0x65, 0x2f, 0x63
        /*0020*/ 	.byte	0x75, 0x74, 0x65, 0x2f, 0x61, 0x74, 0x6f, 0x6d, 0x2f, 0x63, 0x6f, 0x70, 0x79, 0x5f, 0x74, 0x72
        /*0030*/ 	.byte	0x61, 0x69, 0x74, 0x73, 0x5f, 0x73, 0x6d, 0x31, 0x30, 0x30, 0x2e, 0x68, 0x70, 0x70, 0x00
	.type		$str$25,@object
	.size		$str$25,(__unnamed_1 - $str$25)
$str$25:
        /*003f*/ 	.byte	0x28, 0x28, 0x75, 0x69, 0x6e, 0x74, 0x33, 0x32, 0x5f, 0x74, 0x28, 0x74, 0x68, 0x72, 0x65, 0x61
        /*004f*/ 	.byte	0x64, 0x49, 0x64, 0x78, 0x2e, 0x78, 0x29, 0x20, 0x2f, 0x20, 0x33, 0x32, 0x29, 0x20, 0x25, 0x20
        /*005f*/ 	.byte	0x34, 0x29, 0x20, 0x3d, 0x3d, 0x20, 0x28, 0x28, 0x28, 0x74, 0x6d, 0x65, 0x6d, 0x5f, 0x61, 0x64
        /*006f*/ 	.byte	0x64, 0x72, 0x20, 0x3e, 0x3e, 0x20, 0x31, 0x36, 0x29, 0x20, 0x2f, 0x20, 0x33, 0x32, 0x29, 0x20
        /*007f*/ 	.byte	0x25, 0x20, 0x34, 0x29, 0x00
	.type		__unnamed_1,@object
	.size		__unnamed_1,(.L_1 - __unnamed_1)
__unnamed_1:
        /*0084*/ 	.byte	0x63, 0x6f, 0x6e, 0x73, 0x74, 0x65, 0x78, 0x70, 0x72, 0x20, 0x76, 0x6f, 0x69, 0x64, 0x20, 0x63
        /* <DEDUP_REMOVED lines=36> */
        /*02d4*/ 	.byte	0x3c, 0x30, 0x3e, 0x3e, 0x3e, 0x3e, 0x5d, 0x00
.L_1:


//--------------------- .nv.shared._ZN7cutlass13device_kernelINS_4gemm6kernel13GemmUniversalIN4cute5tupleIJiiiiEEENS1_10collective13CollectiveMmaINS1_35MainloopSm100TmaUmmaWarpSpecializedILi89ELi2ELi4ENS5_IJNS4_1CILi1EEESB_SB_EEEEENS5_IJNSA_ILi64EEENSA_ILi16EEENSA_ILi32EEEEEENS_12float_e4m3_tENS5_IJlSB_lEEESI_SJ_NS4_8TiledMMAINS4_8MMA_AtomIJNS4_10MMA_TraitsINS4_19SM100_MMA_F8F6F4_SSEJSI_SI_fSE_SF_NS4_17integral_constantINS4_4UMMA5MajorELSQ_0EEESR_NSO_INSP_7ScaleInELSS_0EEEST_EEEEEENS4_6LayoutISC_NS5_IJNSA_ILi0EEESX_SX_EEEEENS5_IJNS4_10UnderscoreES10_S10_EEEEENS4_13SM90_TMA_LOADENS4_14ComposedLayoutINS4_7SwizzleILi1ELi4ELi3EEENS4_18smem_ptr_flag_bitsILi8EEENSW_INS5_IJNSA_ILi8EEESG_EEENS5_IJSG_SB_EEEEEEEvNS4_8identityES13_S1D_vS1E_EENS_8epilogue10collective18CollectiveEpilogueINS1G_23Sm100TmaWarpSpecializedILi1ELi1ELi8ELb0ELb0EEEJSH_NS5_IJNSW_ISE_SB_EENSW_ISF_SB_EEEEESI_SJ_SI_SJ_NS1G_6fusion15FusionCallbacksIS1K_NS1O_17LinearCombinationISI_fSI_fLNS_15FloatRoundStyleE2EEESH_S1N_JEEENS4_5SM1004TMEM4LOAD25SM100_TMEM_LOAD_16dp32b8xES13_NS14_INS15_ILi0ELi4ELi3EEES18_NSW_INS5_IJS19_SF_EEENS5_IJSF_SB_EEEEEEENS4_39AutoVectorizingCopyWithAssumedAlignmentILi128EEENS4_14SM90_TMA_STOREES22_S24_S24_EEEvvEEEEvNT_6ParamsE --------------------------
	.section	.nv.shared._ZN7cutlass13device_kernelINS_4gemm6kernel13GemmUniversalIN4cute5tupleIJiiiiEEENS1_10collective13CollectiveMmaINS1_35MainloopSm100TmaUmmaWarpSpecializedILi89ELi2ELi4ENS5_IJNS4_1CILi1EEESB_SB_EEEEENS5_IJNSA_ILi64EEENSA_ILi16EEENSA_ILi32EEEEEENS_12float_e4m3_tENS5_IJlSB_lEEESI_SJ_NS4_8TiledMMAINS4_8MMA_AtomIJNS4_10MMA_TraitsINS4_19SM100_MMA_F8F6F4_SSEJSI_SI_fSE_SF_NS4_17integral_constantINS4_4UMMA5MajorELSQ_0EEESR_NSO_INSP_7ScaleInELSS_0EEEST_EEEEEENS4_6LayoutISC_NS5_IJNSA_ILi0EEESX_SX_EEEEENS5_IJNS4_10UnderscoreES10_S10_EEEEENS4_13SM90_TMA_LOADENS4_14ComposedLayoutINS4_7SwizzleILi1ELi4ELi3EEENS4_18smem_ptr_flag_bitsILi8EEENSW_INS5_IJNSA_ILi8EEESG_EEENS5_IJSG_SB_EEEEEEEvNS4_8identityES13_S1D_vS1E_EENS_8epilogue10collective18CollectiveEpilogueINS1G_23Sm100TmaWarpSpecializedILi1ELi1ELi8ELb0ELb0EEEJSH_NS5_IJNSW_ISE_SB_EENSW_ISF_SB_EEEEESI_SJ_SI_SJ_NS1G_6fusion15FusionCallbacksIS1K_NS1O_17LinearCombinationISI_fSI_fLNS_15FloatRoundStyleE2EEESH_S1N_JEEENS4_5SM1004TMEM4LOAD25SM100_TMEM_LOAD_16dp32b8xES13_NS14_INS15_ILi0ELi4ELi3EEES18_NSW_INS5_IJS19_SF_EEENS5_IJSF_SB_EEEEEEENS4_39AutoVectorizingCopyWithAssumedAlignmentILi128EEENS4_14SM90_TMA_STOREES22_S24_S24_EEEvvEEEEvNT_6ParamsE,"aw",@nobits
	.sectionflags	@""
	.align	16
	.zero		1024


//--------------------- .nv.shared.reserved.0     --------------------------
	.section	.nv.shared.reserved.0,"aw",@nobits
	.weak		__nv_reservedSMEM_offset_0_alias
	.size		__nv_reservedSMEM_offset_0_alias, 0, 64
	.other		__nv_reservedSMEM_offset_0_alias,@"STO_CUDA_RESERVED_SHARED STV_DEFAULT"
__nv_reservedSMEM_offset_0_alias:
	.zero		0
.nv.shared.reserved.0:
	.zero		64
	.weak		__nv_reservedSMEM_tcgen05_partition
	.type		__nv_reservedSMEM_tcgen05_partition,@object
	.size		__nv_reservedSMEM_tcgen05_partition,(.L_0 - __nv_reservedSMEM_tcgen05_partition)
__nv_reservedSMEM_tcgen05_partition:
	.zero		32
.L_0:


//--------------------- .nv.global                --------------------------
	.section	.nv.global,"aw",@nobits
.nv.global:
	.type		_ZN40_INTERNAL_c373dcc5_4_k_cu_dc1d32ff_163704cute1_E,@object
	.size		_ZN40_INTERNAL_c373dcc5_4_k_cu_dc1d32ff_163704cute1_E,(_ZN40_INTERNAL_c373dcc5_4_k_cu_dc1d32ff_163704cuda3std3__45__cpo6cbeginE - _ZN40_INTERNAL_c373dcc5_4_k_cu_dc1d32ff_163704cute1_E)
_ZN40_INTERNAL_c373dcc5_4_k_cu_dc1d32ff_163704cute1_E:
	.zero		1
	.type		_ZN40_INTERNAL_c373dcc5_4_k_cu_dc1d32ff_163704cuda3std3__45__cpo6cbeginE,@object
	.size		_ZN40_INTERNAL_c373dcc5_4_k_cu_dc1d32ff_163704cuda3std3__45__cpo6cbeginE,(_ZN40_INTERNAL_c373dcc5_4_k_cu_dc1d32ff_163704cuda3std3__48in_placeE - _ZN40_INTERNAL_c373dcc5_4_k_cu_dc1d32ff_163704cuda3std3__45__cpo6cbeginE)
_ZN40_INTERNAL_c373dcc5_4_k_cu_dc1d32ff_163704cuda3std3__45__cpo6cbeginE:
	.zero		1
	.type		_ZN40_INTERNAL_c373dcc5_4_k_cu_dc1d32ff_163704cuda3std3__48in_placeE,@object
	.size		_ZN40_INTERNAL_c373dcc5_4_k_cu_dc1d32ff_163704cuda3std3__48in_placeE,(_ZN40_INTERNAL_c373dcc5_4_k_cu_dc1d32ff_163704cuda3std6ranges3__45__cpo9iter_moveE - _ZN40_INTERNAL_c373dcc5_4_k_cu_dc1d32ff_163704cuda3std3__48in_placeE)
_ZN40_INTERNAL_c373dcc5_4_k_cu_dc1d32ff_163704cuda3std3__48in_placeE:
	.zero		1
	.type		_ZN40_INTERNAL_c373dcc5_4_k_cu_dc1d32ff_163704cuda3std6ranges3__45__cpo9iter_moveE,@object
	.size		_ZN40_INTERNAL_c373dcc5_4_k_cu_dc1d32ff_163704cuda3std6ranges3__45__cpo9iter_moveE,(_ZN40_INTERNAL_c373dcc5_4_k_cu_dc1d32ff_163704cuda3std3__45__cpo5beginE - _ZN40_INTERNAL_c373dcc5_4_k_cu_dc1d32ff_163704cuda3std6ranges3__45__cpo9iter_moveE)
_ZN40_INTERNAL_c373dcc5_4_k_cu_dc1d32ff_163704cuda3std6ranges3__45__cpo9iter_moveE:
	.zero		1
	.type		_ZN40_INTERNAL_c373dcc5_4_k_cu_dc1d32ff_163704cuda3std3__45__cpo5beginE,@object
	.size		_ZN40_INTERNAL_c373dcc5_4_k_cu_dc1d32ff_163704cuda3std3__45__cpo5beginE,(_ZN40_INTERNAL_c373dcc5_4_k_cu_dc1d32ff_163704cuda3std3__442_GLOBAL__N__c373dcc5_4_k_cu_dc1d32ff_163706ignoreE - _ZN40_INTERNAL_c373dcc5_4_k_cu_dc1d32ff_163704cuda3std3__45__cpo5beginE)
_ZN40_INTERNAL_c373dcc5_4_k_cu_dc1d32ff_163704cuda3std3__45__cpo5beginE:
	.zero		1
	.type		_ZN40_INTERNAL_c373dcc5_4_k_cu_dc1d32ff_163704cuda3std3__442_GLOBAL__N__c373dcc5_4_k_cu_dc1d32ff_163706ignoreE,@object
	.size		_ZN40_INTERNAL_c373dcc5_4_k_cu_dc1d32ff_163704cuda3std3__442_GLOBAL__N__c373dcc5_4_k_cu_dc1d32ff_163706ignoreE,(_ZN40_INTERNAL_c373dcc5_4_k_cu_dc1d32ff_163704cute7productE - _ZN40_INTERNAL_c373dcc5_4_k_cu_dc1d32ff_163704cuda3std3__442_GLOBAL__N__c373dcc5_4_k_cu_dc1d32ff_163706ignoreE)
_ZN40_INTERNAL_c373dcc5_4_k_cu_dc1d32ff_163704cuda3std3__442_GLOBAL__N__c373dcc5_4_k_cu_dc1d32ff_163706ignoreE:
	.zero		1
	.type		_ZN40_INTERNAL_c373dcc5_4_k_cu_dc1d32ff_163704cute7productE,@object
	.size		_ZN40_INTERNAL_c373dcc5_4_k_cu_dc1d32ff_163704cute7productE,(_ZN40_INTERNAL_c373dcc5_4_k_cu_dc1d32ff_163704cuda3std3__45__cpo3endE - _ZN40_INTERNAL_c373dcc5_4_k_cu_dc1d32ff_163704cute7productE)
_ZN40_INTERNAL_c373dcc5_4_k_cu_dc1d32ff_163704cute7productE:
	.zero		1
	.type		_ZN40_INTERNAL_c373dcc5_4_k_cu_dc1d32ff_163704cuda3std3__45__cpo3endE,@object
	.size		_ZN40_INTERNAL_c373dcc5_4_k_cu_dc1d32ff_163704cuda3std3__45__cpo3endE,(_ZN40_INTERNAL_c373dcc5_4_k_cu_dc1d32ff_163704cuda3std3__419piecewise_constructE - _ZN40_INTERNAL_c373dcc5_4_k_cu_dc1d32ff_163704cuda3std3__45__cpo3endE)
_ZN40_INTERNAL_c373dcc5_4_k_cu_dc1d32ff_163704cuda3std3__45__cpo3endE:
	.zero		1
	.type		_ZN40_INTERNAL_c373dcc5_4_k_cu_dc1d32ff_163704cuda3std3__419piecewise_constructE,@object
	.size		_ZN40_INTERNAL_c373dcc5_4_k_cu_dc1d32ff_163704cuda3std3__419piecewise_constructE,(_ZN40_INTERNAL_c373dcc5_4_k_cu_dc1d32ff_163704cuda3std3__45__cpo4cendE - _ZN40_INTERNAL_c373dcc5_4_k_cu_dc1d32ff_163704cuda3std3__419piecewise_constructE)
_ZN40_INTERNAL_c373dcc5_4_k_cu_dc1d32ff_163704cuda3std3__419piecewise_constructE:
	.zero		1
	.type		_ZN40_INTERNAL_c373dcc5_4_k_cu_dc1d32ff_163704cuda3std3__45__cpo4cendE,@object
	.size		_ZN40_INTERNAL_c373dcc5_4_k_cu_dc1d32ff_163704cuda3std3__45__cpo4cendE,(_ZN40_INTERNAL_c373dcc5_4_k_cu_dc1d32ff_163704cuda3std6ranges3__45__cpo4swapE - _ZN40_INTERNAL_c373dcc5_4_k_cu_dc1d32ff_163704cuda3std3__45__cpo4cendE)
_ZN40_INTERNAL_c373dcc5_4_k_cu_dc1d32ff_163704cuda3std3__45__cpo4cendE:
	.zero		1
	.type		_ZN40_INTERNAL_c373dcc5_4_k_cu_dc1d32ff_163704cuda3std6ranges3__45__cpo4swapE,@object
	.size		_ZN40_INTERNAL_c373dcc5_4_k_cu_dc1d32ff_163704cuda3std6ranges3__45__cpo4swapE,(.L_9 - _ZN40_INTERNAL_c373dcc5_4_k_cu_dc1d32ff_163704cuda3std6ranges3__45__cpo4swapE)
_ZN40_INTERNAL_c373dcc5_4_k_cu_dc1d32ff_163704cuda3std6ranges3__45__cpo4swapE:
	.zero		1
.L_9:


//--------------------- .nv.constant0._ZN7cutlass13device_kernelINS_4gemm6kernel13GemmUniversalIN4cute5tupleIJiiiiEEENS1_10collective13CollectiveMmaINS1_35MainloopSm100TmaUmmaWarpSpecializedILi89ELi2ELi4ENS5_IJNS4_1CILi1EEESB_SB_EEEEENS5_IJNSA_ILi64EEENSA_ILi16EEENSA_ILi32EEEEEENS_12float_e4m3_tENS5_IJlSB_lEEESI_SJ_NS4_8TiledMMAINS4_8MMA_AtomIJNS4_10MMA_TraitsINS4_19SM100_MMA_F8F6F4_SSEJSI_SI_fSE_SF_NS4_17integral_constantINS4_4UMMA5MajorELSQ_0EEESR_NSO_INSP_7ScaleInELSS_0EEEST_EEEEEENS4_6LayoutISC_NS5_IJNSA_ILi0EEESX_SX_EEEEENS5_IJNS4_10UnderscoreES10_S10_EEEEENS4_13SM90_TMA_LOADENS4_14ComposedLayoutINS4_7SwizzleILi1ELi4ELi3EEENS4_18smem_ptr_flag_bitsILi8EEENSW_INS5_IJNSA_ILi8EEESG_EEENS5_IJSG_SB_EEEEEEEvNS4_8identityES13_S1D_vS1E_EENS_8epilogue10collective18CollectiveEpilogueINS1G_23Sm100TmaWarpSpecializedILi1ELi1ELi8ELb0ELb0EEEJSH_NS5_IJNSW_ISE_SB_EENSW_ISF_SB_EEEEESI_SJ_SI_SJ_NS1G_6fusion15FusionCallbacksIS1K_NS1O_17LinearCombinationISI_fSI_fLNS_15FloatRoundStyleE2EEESH_S1N_JEEENS4_5SM1004TMEM4LOAD25SM100_TMEM_LOAD_16dp32b8xES13_NS14_INS15_ILi0ELi4ELi3EEES18_NSW_INS5_IJS19_SF_EEENS5_IJSF_SB_EEEEEEENS4_39AutoVectorizingCopyWithAssumedAlignmentILi128EEENS4_14SM90_TMA_STOREES22_S24_S24_EEEvvEEEEvNT_6ParamsE --------------------------
	.section	.nv.constant0._ZN7cutlass13device_kernelINS_4gemm6kernel13GemmUniversalIN4cute5tupleIJiiiiEEENS1_10collective13CollectiveMmaINS1_35MainloopSm100TmaUmmaWarpSpecializedILi89ELi2ELi4ENS5_IJNS4_1CILi1EEESB_SB_EEEEENS5_IJNSA_ILi64EEENSA_ILi16EEENSA_ILi32EEEEEENS_12float_e4m3_tENS5_IJlSB_lEEESI_SJ_NS4_8TiledMMAINS4_8MMA_AtomIJNS4_10MMA_TraitsINS4_19SM100_MMA_F8F6F4_SSEJSI_SI_fSE_SF_NS4_17integral_constantINS4_4UMMA5MajorELSQ_0EEESR_NSO_INSP_7ScaleInELSS_0EEEST_EEEEEENS4_6LayoutISC_NS5_IJNSA_ILi0EEESX_SX_EEEEENS5_IJNS4_10UnderscoreES10_S10_EEEEENS4_13SM90_TMA_LOADENS4_14ComposedLayoutINS4_7SwizzleILi1ELi4ELi3EEENS4_18smem_ptr_flag_bitsILi8EEENSW_INS5_IJNSA_ILi8EEESG_EEENS5_IJSG_SB_EEEEEEEvNS4_8identityES13_S1D_vS1E_EENS_8epilogue10collective18CollectiveEpilogueINS1G_23Sm100TmaWarpSpecializedILi1ELi1ELi8ELb0ELb0EEEJSH_NS5_IJNSW_ISE_SB_EENSW_ISF_SB_EEEEESI_SJ_SI_SJ_NS1G_6fusion15FusionCallbacksIS1K_NS1O_17LinearCombinationISI_fSI_fLNS_15FloatRoundStyleE2EEESH_S1N_JEEENS4_5SM1004TMEM4LOAD25SM100_TMEM_LOAD_16dp32b8xES13_NS14_INS15_ILi0ELi4ELi3EEES18_NSW_INS5_IJS19_SF_EEENS5_IJSF_SB_EEEEEEENS4_39AutoVectorizingCopyWithAssumedAlignmentILi128EEENS4_14SM90_TMA_STOREES22_S24_S24_EEEvvEEEEvNT_6ParamsE,"a",@progbits
	.sectionflags	@""
	.align	4
.nv.constant0._ZN7cutlass13device_kernelINS_4gemm6kernel13GemmUniversalIN4cute5tupleIJiiiiEEENS1_10collective13CollectiveMmaINS1_35MainloopSm100TmaUmmaWarpSpecializedILi89ELi2ELi4ENS5_IJNS4_1CILi1EEESB_SB_EEEEENS5_IJNSA_ILi64EEENSA_ILi16EEENSA_ILi32EEEEEENS_12float_e4m3_tENS5_IJlSB_lEEESI_SJ_NS4_8TiledMMAINS4_8MMA_AtomIJNS4_10MMA_TraitsINS4_19SM100_MMA_F8F6F4_SSEJSI_SI_fSE_SF_NS4_17integral_constantINS4_4UMMA5MajorELSQ_0EEESR_NSO_INSP_7ScaleInELSS_0EEEST_EEEEEENS4_6LayoutISC_NS5_IJNSA_ILi0EEESX_SX_EEEEENS5_IJNS4_10UnderscoreES10_S10_EEEEENS4_13SM90_TMA_LOADENS4_14ComposedLayoutINS4_7SwizzleILi1ELi4ELi3EEENS4_18smem_ptr_flag_bitsILi8EEENSW_INS5_IJNSA_ILi8EEESG_EEENS5_IJSG_SB_EEEEEEEvNS4_8identityES13_S1D_vS1E_EENS_8epilogue10collective18CollectiveEpilogueINS1G_23Sm100TmaWarpSpecializedILi1ELi1ELi8ELb0ELb0EEEJSH_NS5_IJNSW_ISE_SB_EENSW_ISF_SB_EEEEESI_SJ_SI_SJ_NS1G_6fusion15FusionCallbacksIS1K_NS1O_17LinearCombinationISI_fSI_fLNS_15FloatRoundStyleE2EEESH_S1N_JEEENS4_5SM1004TMEM4LOAD25SM100_TMEM_LOAD_16dp32b8xES13_NS14_INS15_ILi0ELi4ELi3EEES18_NSW_INS5_IJS19_SF_EEENS5_IJSF_SB_EEEEEEENS4_39AutoVectorizingCopyWithAssumedAlignmentILi128EEENS4_14SM90_TMA_STOREES22_S24_S24_EEEvvEEEEvNT_6ParamsE:
	.zero		2944


//--------------------- SYMBOLS --------------------------

	.type		.nv.reservedSmem.offset0,@object
	.size		.nv.reservedSmem.offset0,0x4
	.type		.nv.reservedSmem.cap,@object
	.size		.nv.reservedSmem.cap,0x4
	.type		__assertfail,@function
